//
// Generated by NVIDIA NVVM Compiler
//
// Compiler Build ID: CL-36424714
// Cuda compilation tools, release 13.0, V13.0.88
// Based on NVVM 20.0.0
//

.version 9.0
.target sm_100
.address_size 64

	// .globl	im2col_kernel

.visible .entry im2col_kernel(
	.param .u64 .ptr .align 1 im2col_kernel_param_0,
	.param .u64 .ptr .align 1 im2col_kernel_param_1,
	.param .u32 im2col_kernel_param_2,
	.param .u32 im2col_kernel_param_3,
	.param .u32 im2col_kernel_param_4,
	.param .u32 im2col_kernel_param_5,
	.param .u32 im2col_kernel_param_6,
	.param .u32 im2col_kernel_param_7,
	.param .u32 im2col_kernel_param_8,
	.param .u32 im2col_kernel_param_9,
	.param .u32 im2col_kernel_param_10,
	.param .u32 im2col_kernel_param_11,
	.param .u32 im2col_kernel_param_12,
	.param .u32 im2col_kernel_param_13
)
{
	.reg .pred 	%p<15>;
	.reg .b32 	%r<48>;
	.reg .b32 	%f<2>;
	.reg .b64 	%rd<11>;

	ld.param.u64 	%rd2, [im2col_kernel_param_0];
	ld.param.u64 	%rd3, [im2col_kernel_param_1];
	ld.param.u32 	%r19, [im2col_kernel_param_2];
	ld.param.u32 	%r9, [im2col_kernel_param_3];
	ld.param.u32 	%r10, [im2col_kernel_param_4];
	ld.param.u32 	%r11, [im2col_kernel_param_5];
	ld.param.u32 	%r12, [im2col_kernel_param_6];
	ld.param.u32 	%r13, [im2col_kernel_param_7];
	ld.param.u32 	%r20, [im2col_kernel_param_8];
	ld.param.u32 	%r14, [im2col_kernel_param_9];
	ld.param.u32 	%r15, [im2col_kernel_param_10];
	ld.param.u32 	%r16, [im2col_kernel_param_11];
	ld.param.u32 	%r17, [im2col_kernel_param_12];
	ld.param.u32 	%r18, [im2col_kernel_param_13];
	cvta.to.global.u64 	%rd1, %rd3;
	mov.u32 	%r21, %ctaid.x;
	mov.u32 	%r22, %ntid.x;
	mov.u32 	%r23, %tid.x;
	mad.lo.s32 	%r1, %r21, %r22, %r23;
	mov.u32 	%r24, %ctaid.y;
	mov.u32 	%r25, %ntid.y;
	mov.u32 	%r26, %tid.y;
	mad.lo.s32 	%r27, %r24, %r25, %r26;
	mov.u32 	%r3, %ctaid.z;
	mul.lo.s32 	%r4, %r14, %r20;
	setp.ge.s32 	%p1, %r1, %r4;
	mul.lo.s32 	%r28, %r12, %r9;
	mul.lo.s32 	%r29, %r28, %r13;
	setp.ge.s32 	%p2, %r27, %r29;
	or.pred  	%p3, %p1, %p2;
	setp.ge.s32 	%p4, %r3, %r19;
	or.pred  	%p5, %p4, %p3;
	@%p5 bra 	$L__BB0_4;
	div.s32 	%r31, %r1, %r14;
	mul.lo.s32 	%r32, %r31, %r14;
	sub.s32 	%r33, %r1, %r32;
	mul.lo.s32 	%r34, %r13, %r12;
	div.s32 	%r5, %r27, %r34;
	mul.lo.s32 	%r35, %r5, %r34;
	sub.s32 	%r36, %r27, %r35;
	div.s32 	%r37, %r36, %r13;
	mul.lo.s32 	%r38, %r37, %r13;
	sub.s32 	%r39, %r36, %r38;
	mul.lo.s32 	%r40, %r31, %r15;
	sub.s32 	%r41, %r40, %r17;
	add.s32 	%r6, %r37, %r41;
	mul.lo.s32 	%r42, %r33, %r16;
	sub.s32 	%r43, %r42, %r18;
	add.s32 	%r7, %r39, %r43;
	mad.lo.s32 	%r8, %r4, %r27, %r1;
	setp.gt.s32 	%p6, %r6, -1;
	setp.lt.s32 	%p7, %r6, %r10;
	and.pred  	%p8, %p6, %p7;
	setp.gt.s32 	%p9, %r7, -1;
	setp.lt.s32 	%p10, %r7, %r11;
	and.pred  	%p11, %p9, %p10;
	and.pred  	%p13, %p8, %p11;
	not.pred 	%p14, %p13;
	@%p14 bra 	$L__BB0_3;
	mad.lo.s32 	%r45, %r9, %r3, %r5;
	mad.lo.s32 	%r46, %r45, %r10, %r6;
	mad.lo.s32 	%r47, %r46, %r11, %r7;
	cvta.to.global.u64 	%rd6, %rd2;
	mul.wide.s32 	%rd7, %r47, 4;
	add.s64 	%rd8, %rd6, %rd7;
	ld.global.nc.f32 	%f1, [%rd8];
	mul.wide.s32 	%rd9, %r8, 4;
	add.s64 	%rd10, %rd1, %rd9;
	st.global.f32 	[%rd10], %f1;
	bra.uni 	$L__BB0_4;
$L__BB0_3:
	mul.wide.s32 	%rd4, %r8, 4;
	add.s64 	%rd5, %rd1, %rd4;
	mov.b32 	%r44, 0;
	st.global.u32 	[%rd5], %r44;
$L__BB0_4:
	ret;

}
	// .globl	col2im_kernel
.visible .entry col2im_kernel(
	.param .u64 .ptr .align 1 col2im_kernel_param_0,
	.param .u64 .ptr .align 1 col2im_kernel_param_1,
	.param .u32 col2im_kernel_param_2,
	.param .u32 col2im_kernel_param_3,
	.param .u32 col2im_kernel_param_4,
	.param .u32 col2im_kernel_param_5,
	.param .u32 col2im_kernel_param_6,
	.param .u32 col2im_kernel_param_7,
	.param .u32 col2im_kernel_param_8,
	.param .u32 col2im_kernel_param_9,
	.param .u32 col2im_kernel_param_10,
	.param .u32 col2im_kernel_param_11,
	.param .u32 col2im_kernel_param_12,
	.param .u32 col2im_kernel_param_13
)
{
	.reg .pred 	%p<73>;
	.reg .b32 	%r<123>;
	.reg .b32 	%f<15>;
	.reg .b64 	%rd<21>;

	ld.param.u64 	%rd4, [col2im_kernel_param_0];
	ld.param.u64 	%rd3, [col2im_kernel_param_1];
	ld.param.u32 	%r56, [col2im_kernel_param_2];
	ld.param.u32 	%r57, [col2im_kernel_param_3];
	ld.param.u32 	%r46, [col2im_kernel_param_4];
	ld.param.u32 	%r58, [col2im_kernel_param_5];
	ld.param.u32 	%r48, [col2im_kernel_param_6];
	ld.param.u32 	%r49, [col2im_kernel_param_7];
	ld.param.u32 	%r50, [col2im_kernel_param_8];
	ld.param.u32 	%r51, [col2im_kernel_param_9];
	ld.param.u32 	%r52, [col2im_kernel_param_10];
	ld.param.u32 	%r53, [col2im_kernel_param_11];
	ld.param.u32 	%r54, [col2im_kernel_param_12];
	ld.param.u32 	%r55, [col2im_kernel_param_13];
	cvta.to.global.u64 	%rd1, %rd4;
	mov.u32 	%r59, %ctaid.x;
	mov.u32 	%r60, %ntid.x;
	mov.u32 	%r61, %tid.x;
	mad.lo.s32 	%r1, %r59, %r60, %r61;
	mov.u32 	%r62, %ctaid.y;
	mov.u32 	%r63, %ntid.y;
	mul.lo.s32 	%r2, %r62, %r63;
	mov.u32 	%r3, %tid.y;
	add.s32 	%r64, %r2, %r3;
	mov.u32 	%r65, %ctaid.z;
	setp.ge.s32 	%p2, %r1, %r46;
	setp.ge.s32 	%p3, %r64, %r58;
	or.pred  	%p4, %p2, %p3;
	mul.lo.s32 	%r66, %r57, %r56;
	setp.ge.s32 	%p5, %r65, %r66;
	or.pred  	%p6, %p4, %p5;
	@%p6 bra 	$L__BB1_39;
	cvta.to.global.u64 	%rd5, %rd3;
	mad.lo.s32 	%r68, %r65, %r46, %r1;
	mad.lo.s32 	%r69, %r68, %r58, %r64;
	mul.wide.s32 	%rd6, %r69, 4;
	add.s64 	%rd2, %rd5, %rd6;
	mov.b32 	%r70, 0;
	st.global.u32 	[%rd2], %r70;
	setp.lt.s32 	%p7, %r48, 1;
	@%p7 bra 	$L__BB1_39;
	setp.lt.s32 	%p8, %r49, 1;
	add.s32 	%r6, %r54, %r1;
	add.s32 	%r7, %r55, %r64;
	@%p8 bra 	$L__BB1_39;
	and.b32  	%r8, %r49, 3;
	add.s32 	%r72, %r3, %r55;
	add.s32 	%r73, %r72, %r2;
	add.s32 	%r9, %r73, -1;
	mul.lo.s32 	%r74, %r51, %r50;
	shl.b32 	%r10, %r74, 2;
	mul.lo.s32 	%r11, %r50, %r49;
	mul.lo.s32 	%r12, %r65, %r48;
	mov.b32 	%r118, 0;
$L__BB1_4:
	setp.lt.u32 	%p9, %r49, 4;
	sub.s32 	%r14, %r6, %r118;
	div.s32 	%r15, %r14, %r52;
	setp.gt.s32 	%p10, %r15, -1;
	setp.lt.s32 	%p11, %r15, %r50;
	and.pred  	%p1, %p10, %p11;
	add.s32 	%r16, %r12, %r118;
	mul.lo.s32 	%r17, %r16, %r49;
	mov.b32 	%r122, 0;
	@%p9 bra 	$L__BB1_23;
	and.b32  	%r77, %r49, 2147483644;
	neg.s32 	%r121, %r77;
	add.s32 	%r78, %r17, 3;
	mad.lo.s32 	%r79, %r50, %r78, %r15;
	mul.lo.s32 	%r19, %r51, %r79;
	add.s32 	%r80, %r17, 2;
	mad.lo.s32 	%r81, %r50, %r80, %r15;
	mul.lo.s32 	%r20, %r51, %r81;
	mad.lo.s32 	%r82, %r50, %r17, %r50;
	add.s32 	%r83, %r15, %r82;
	mul.lo.s32 	%r21, %r51, %r83;
	mad.lo.s32 	%r84, %r11, %r16, %r15;
	mul.lo.s32 	%r22, %r51, %r84;
	mov.b32 	%r119, 0;
	mov.u32 	%r120, %r9;
$L__BB1_6:
	add.s32 	%r26, %r120, 1;
	div.s32 	%r27, %r26, %r53;
	setp.gt.s32 	%p12, %r27, -1;
	setp.lt.s32 	%p13, %r27, %r51;
	and.pred  	%p14, %p12, %p13;
	and.pred  	%p16, %p1, %p14;
	not.pred 	%p17, %p16;
	@%p17 bra 	$L__BB1_10;
	rem.s32 	%r85, %r14, %r52;
	setp.ne.s32 	%p18, %r85, 0;
	@%p18 bra 	$L__BB1_10;
	rem.s32 	%r86, %r26, %r53;
	setp.ne.s32 	%p19, %r86, 0;
	@%p19 bra 	$L__BB1_10;
	add.s32 	%r87, %r22, %r119;
	add.s32 	%r88, %r87, %r27;
	mul.wide.s32 	%rd7, %r88, 4;
	add.s64 	%rd8, %rd1, %rd7;
	ld.global.nc.f32 	%f1, [%rd8];
	atom.global.add.f32 	%f2, [%rd2], %f1;
$L__BB1_10:
	div.s32 	%r28, %r120, %r53;
	setp.gt.s32 	%p20, %r28, -1;
	setp.lt.s32 	%p21, %r28, %r51;
	and.pred  	%p22, %p20, %p21;
	and.pred  	%p24, %p1, %p22;
	not.pred 	%p25, %p24;
	@%p25 bra 	$L__BB1_14;
	rem.s32 	%r89, %r14, %r52;
	setp.ne.s32 	%p26, %r89, 0;
	@%p26 bra 	$L__BB1_14;
	rem.s32 	%r90, %r120, %r53;
	setp.ne.s32 	%p27, %r90, 0;
	@%p27 bra 	$L__BB1_14;
	add.s32 	%r91, %r21, %r119;
	add.s32 	%r92, %r91, %r28;
	mul.wide.s32 	%rd9, %r92, 4;
	add.s64 	%rd10, %rd1, %rd9;
	ld.global.nc.f32 	%f3, [%rd10];
	atom.global.add.f32 	%f4, [%rd2], %f3;
$L__BB1_14:
	add.s32 	%r29, %r120, -1;
	div.s32 	%r30, %r29, %r53;
	setp.gt.s32 	%p28, %r30, -1;
	setp.lt.s32 	%p29, %r30, %r51;
	and.pred  	%p30, %p28, %p29;
	and.pred  	%p32, %p1, %p30;
	not.pred 	%p33, %p32;
	@%p33 bra 	$L__BB1_18;
	rem.s32 	%r93, %r14, %r52;
	setp.ne.s32 	%p34, %r93, 0;
	@%p34 bra 	$L__BB1_18;
	rem.s32 	%r94, %r29, %r53;
	setp.ne.s32 	%p35, %r94, 0;
	@%p35 bra 	$L__BB1_18;
	add.s32 	%r95, %r20, %r119;
	add.s32 	%r96, %r95, %r30;
	mul.wide.s32 	%rd11, %r96, 4;
	add.s64 	%rd12, %rd1, %rd11;
	ld.global.nc.f32 	%f5, [%rd12];
	atom.global.add.f32 	%f6, [%rd2], %f5;
$L__BB1_18:
	add.s32 	%r97, %r120, -2;
	div.s32 	%r31, %r97, %r53;
	setp.gt.s32 	%p36, %r31, -1;
	setp.lt.s32 	%p37, %r31, %r51;
	and.pred  	%p38, %p36, %p37;
	and.pred  	%p40, %p1, %p38;
	not.pred 	%p41, %p40;
	@%p41 bra 	$L__BB1_22;
	rem.s32 	%r98, %r14, %r52;
	setp.ne.s32 	%p42, %r98, 0;
	@%p42 bra 	$L__BB1_22;
	rem.s32 	%r100, %r97, %r53;
	setp.ne.s32 	%p43, %r100, 0;
	@%p43 bra 	$L__BB1_22;
	add.s32 	%r101, %r19, %r119;
	add.s32 	%r102, %r101, %r31;
	mul.wide.s32 	%rd13, %r102, 4;
	add.s64 	%rd14, %rd1, %rd13;
	ld.global.nc.f32 	%f7, [%rd14];
	atom.global.add.f32 	%f8, [%rd2], %f7;
$L__BB1_22:
	and.b32  	%r122, %r49, 2147483644;
	add.s32 	%r121, %r121, 4;
	add.s32 	%r120, %r120, -4;
	add.s32 	%r119, %r119, %r10;
	setp.ne.s32 	%p44, %r121, 0;
	@%p44 bra 	$L__BB1_6;
$L__BB1_23:
	setp.eq.s32 	%p45, %r8, 0;
	@%p45 bra 	$L__BB1_38;
	sub.s32 	%r37, %r7, %r122;
	div.s32 	%r38, %r37, %r53;
	setp.gt.s32 	%p46, %r38, -1;
	setp.lt.s32 	%p47, %r38, %r51;
	and.pred  	%p48, %p46, %p47;
	and.pred  	%p50, %p1, %p48;
	not.pred 	%p51, %p50;
	@%p51 bra 	$L__BB1_28;
	rem.s32 	%r103, %r14, %r52;
	setp.ne.s32 	%p52, %r103, 0;
	@%p52 bra 	$L__BB1_28;
	rem.s32 	%r104, %r37, %r53;
	setp.ne.s32 	%p53, %r104, 0;
	@%p53 bra 	$L__BB1_28;
	add.s32 	%r105, %r122, %r17;
	mad.lo.s32 	%r106, %r105, %r50, %r15;
	mad.lo.s32 	%r107, %r106, %r51, %r38;
	mul.wide.s32 	%rd15, %r107, 4;
	add.s64 	%rd16, %rd1, %rd15;
	ld.global.nc.f32 	%f9, [%rd16];
	atom.global.add.f32 	%f10, [%rd2], %f9;
$L__BB1_28:
	setp.eq.s32 	%p54, %r8, 1;
	add.s32 	%r39, %r122, 1;
	@%p54 bra 	$L__BB1_38;
	sub.s32 	%r40, %r7, %r39;
	div.s32 	%r41, %r40, %r53;
	setp.gt.s32 	%p55, %r41, -1;
	setp.lt.s32 	%p56, %r41, %r51;
	and.pred  	%p57, %p55, %p56;
	and.pred  	%p59, %p1, %p57;
	not.pred 	%p60, %p59;
	@%p60 bra 	$L__BB1_33;
	rem.s32 	%r108, %r14, %r52;
	setp.ne.s32 	%p61, %r108, 0;
	@%p61 bra 	$L__BB1_33;
	rem.s32 	%r109, %r40, %r53;
	setp.ne.s32 	%p62, %r109, 0;
	@%p62 bra 	$L__BB1_33;
	add.s32 	%r110, %r39, %r17;
	mad.lo.s32 	%r111, %r110, %r50, %r15;
	mad.lo.s32 	%r112, %r111, %r51, %r41;
	mul.wide.s32 	%rd17, %r112, 4;
	add.s64 	%rd18, %rd1, %rd17;
	ld.global.nc.f32 	%f11, [%rd18];
	atom.global.add.f32 	%f12, [%rd2], %f11;
$L__BB1_33:
	setp.eq.s32 	%p63, %r8, 2;
	add.s32 	%r42, %r122, 2;
	@%p63 bra 	$L__BB1_38;
	sub.s32 	%r43, %r7, %r42;
	div.s32 	%r44, %r43, %r53;
	setp.gt.s32 	%p64, %r44, -1;
	setp.lt.s32 	%p65, %r44, %r51;
	and.pred  	%p66, %p64, %p65;
	and.pred  	%p68, %p1, %p66;
	not.pred 	%p69, %p68;
	@%p69 bra 	$L__BB1_38;
	rem.s32 	%r113, %r14, %r52;
	setp.ne.s32 	%p70, %r113, 0;
	@%p70 bra 	$L__BB1_38;
	rem.s32 	%r114, %r43, %r53;
	setp.ne.s32 	%p71, %r114, 0;
	@%p71 bra 	$L__BB1_38;
	add.s32 	%r115, %r42, %r17;
	mad.lo.s32 	%r116, %r115, %r50, %r15;
	mad.lo.s32 	%r117, %r116, %r51, %r44;
	mul.wide.s32 	%rd19, %r117, 4;
	add.s64 	%rd20, %rd1, %rd19;
	ld.global.nc.f32 	%f13, [%rd20];
	atom.global.add.f32 	%f14, [%rd2], %f13;
$L__BB1_38:
	add.s32 	%r118, %r118, 1;
	setp.ne.s32 	%p72, %r118, %r48;
	@%p72 bra 	$L__BB1_4;
$L__BB1_39:
	ret;

}


// ===== COMPILED SASS (sm_100) =====

	.target	sm_100

	.elftype	@"ET_EXEC"


//--------------------- .note.nv.tkinfo           --------------------------
	.section	.note.nv.tkinfo,"",@"SHT_NOTE"
	.sectionflags	@"SHF_NOTE_NV_TKINFO"
	.tkinfo
        /*0018*/ 	.word	0x00000002
        /*0030*/ 	.string	""
        /*0030*/ 	.string	"ptxas"
        /*0030*/ 	.string	"Cuda compilation tools, release 13.0, V13.0.88"
        /*0030*/ 	.string	"Build cuda_13.0.r13.0/compiler.36424714_0"
        /*0030*/ 	.string	"-arch sm_100 -m 64 "



//--------------------- .note.nv.cuinfo           --------------------------
	.section	.note.nv.cuinfo,"",@"SHT_NOTE"
	.sectionflags	@"SHF_NOTE_NV_CUINFO"
        /*0018*/ 	.short	0x0002
        /*001a*/ 	.short	0x0064
        /*001c*/ 	.short	0x0082
	.zero		2


//--------------------- .nv.info                  --------------------------
	.section	.nv.info,"",@"SHT_CUDA_INFO"
	.align	4


	//----- nvinfo : EIATTR_REGCOUNT
	.align		4
        /*0000*/ 	.byte	0x04, 0x2f
        /*0002*/ 	.short	(.L_1 - .L_0)
	.align		4
.L_0:
        /*0004*/ 	.word	index@(im2col_kernel)
        /*0008*/ 	.word	0x00000016


	//----- nvinfo : EIATTR_FRAME_SIZE
	.align		4
.L_1:
        /*000c*/ 	.byte	0x04, 0x11
        /*000e*/ 	.short	(.L_3 - .L_2)
	.align		4
.L_2:
        /*0010*/ 	.word	index@(im2col_kernel)
        /*0014*/ 	.word	0x00000000


	//----- nvinfo : EIATTR_REGCOUNT
	.align		4
.L_3:
        /*0018*/ 	.byte	0x04, 0x2f
        /*001a*/ 	.short	(.L_5 - .L_4)
	.align		4
.L_4:
        /*001c*/ 	.word	index@(col2im_kernel)
        /*0020*/ 	.word	0x0000001d


	//----- nvinfo : EIATTR_FRAME_SIZE
	.align		4
.L_5:
        /*0024*/ 	.byte	0x04, 0x11
        /*0026*/ 	.short	(.L_7 - .L_6)
	.align		4
.L_6:
        /*0028*/ 	.word	index@(col2im_kernel)
        /*002c*/ 	.word	0x00000000


	//----- nvinfo : EIATTR_MIN_STACK_SIZE
	.align		4
.L_7:
        /*0030*/ 	.byte	0x04, 0x12
        /*0032*/ 	.short	(.L_9 - .L_8)
	.align		4
.L_8:
        /*0034*/ 	.word	index@(col2im_kernel)
        /*0038*/ 	.word	0x00000000


	//----- nvinfo : EIATTR_MIN_STACK_SIZE
	.align		4
.L_9:
        /*003c*/ 	.byte	0x04, 0x12
        /*003e*/ 	.short	(.L_11 - .L_10)
	.align		4
.L_10:
        /*0040*/ 	.word	index@(im2col_kernel)
        /*0044*/ 	.word	0x00000000
.L_11:


//--------------------- .nv.compat                --------------------------
	.section	.nv.compat,"",@"SHT_CUDA_COMPAT_INFO"
	.align	4
        /*0000*/ 	.byte	0x02, 0x09, 0x00, 0x00, 0x02, 0x02, 0x01, 0x00, 0x02, 0x05, 0x05, 0x00, 0x03, 0x07, 0x01, 0x01
        /*0010*/ 	.byte	0x02, 0x03, 0x00, 0x00, 0x02, 0x06, 0x01, 0x00, 0x04, 0x0b, 0x08, 0x00, 0x09, 0x00, 0x00, 0x00
        /*0020*/ 	.byte	0x00, 0x00, 0x00, 0x00


//--------------------- .nv.info.col2im_kernel    --------------------------
	.section	.nv.info.col2im_kernel,"",@"SHT_CUDA_INFO"
	.sectionflags	@""
	.align	4


	//----- nvinfo : EIATTR_CUDA_API_VERSION
	.align		4
        /*0000*/ 	.byte	0x04, 0x37
        /*0002*/ 	.short	(.L_13 - .L_12)
.L_12:
        /*0004*/ 	.word	0x00000082


	//----- nvinfo : EIATTR_KPARAM_INFO
	.align		4
.L_13:
        /*0008*/ 	.byte	0x04, 0x17
        /*000a*/ 	.short	(.L_15 - .L_14)
.L_14:
        /*000c*/ 	.word	0x00000000
        /*0010*/ 	.short	0x000d
        /*0012*/ 	.short	0x003c
        /*0014*/ 	.byte	0x00, 0xf0, 0x11, 0x00


	//----- nvinfo : EIATTR_KPARAM_INFO
	.align		4
.L_15:
        /*0018*/ 	.byte	0x04, 0x17
        /*001a*/ 	.short	(.L_17 - .L_16)
.L_16:
        /*001c*/ 	.word	0x00000000
        /*0020*/ 	.short	0x000c
        /*0022*/ 	.short	0x0038
        /*0024*/ 	.byte	0x00, 0xf0, 0x11, 0x00


	//----- nvinfo : EIATTR_KPARAM_INFO
	.align		4
.L_17:
        /*0028*/ 	.byte	0x04, 0x17
        /*002a*/ 	.short	(.L_19 - .L_18)
.L_18:
        /*002c*/ 	.word	0x00000000
        /*0030*/ 	.short	0x000b
        /*0032*/ 	.short	0x0034
        /*0034*/ 	.byte	0x00, 0xf0, 0x11, 0x00


	//----- nvinfo : EIATTR_KPARAM_INFO
	.align		4
.L_19:
        /*0038*/ 	.byte	0x04, 0x17
        /*003a*/ 	.short	(.L_21 - .L_20)
.L_20:
        /*003c*/ 	.word	0x00000000
        /*0040*/ 	.short	0x000a
        /*0042*/ 	.short	0x0030
        /*0044*/ 	.byte	0x00, 0xf0, 0x11, 0x00


	//----- nvinfo : EIATTR_KPARAM_INFO
	.align		4
.L_21:
        /*0048*/ 	.byte	0x04, 0x17
        /*004a*/ 	.short	(.L_23 - .L_22)
.L_22:
        /*004c*/ 	.word	0x00000000
        /*0050*/ 	.short	0x0009
        /*0052*/ 	.short	0x002c
        /*0054*/ 	.byte	0x00, 0xf0, 0x11, 0x00


	//----- nvinfo : EIATTR_KPARAM_INFO
	.align		4
.L_23:
        /*0058*/ 	.byte	0x04, 0x17
        /*005a*/ 	.short	(.L_25 - .L_24)
.L_24:
        /*005c*/ 	.word	0x00000000
        /*0060*/ 	.short	0x0008
        /*0062*/ 	.short	0x0028
        /*0064*/ 	.byte	0x00, 0xf0, 0x11, 0x00


	//----- nvinfo : EIATTR_KPARAM_INFO
	.align		4
.L_25:
        /*0068*/ 	.byte	0x04, 0x17
        /*006a*/ 	.short	(.L_27 - .L_26)
.L_26:
        /*006c*/ 	.word	0x00000000
        /*0070*/ 	.short	0x0007
        /*0072*/ 	.short	0x0024
        /*0074*/ 	.byte	0x00, 0xf0, 0x11, 0x00


	//----- nvinfo : EIATTR_KPARAM_INFO
	.align		4
.L_27:
        /*0078*/ 	.byte	0x04, 0x17
        /*007a*/ 	.short	(.L_29 - .L_28)
.L_28:
        /*007c*/ 	.word	0x00000000
        /*0080*/ 	.short	0x0006
        /*0082*/ 	.short	0x0020
        /*0084*/ 	.byte	0x00, 0xf0, 0x11, 0x00


	//----- nvinfo : EIATTR_KPARAM_INFO
	.align		4
.L_29:
        /*0088*/ 	.byte	0x04, 0x17
        /*008a*/ 	.short	(.L_31 - .L_30)
.L_30:
        /*008c*/ 	.word	0x00000000
        /*0090*/ 	.short	0x0005
        /*0092*/ 	.short	0x001c
        /*0094*/ 	.byte	0x00, 0xf0, 0x11, 0x00


	//----- nvinfo : EIATTR_KPARAM_INFO
	.align		4
.L_31:
        /*0098*/ 	.byte	0x04, 0x17
        /*009a*/ 	.short	(.L_33 - .L_32)
.L_32:
        /*009c*/ 	.word	0x00000000
        /*00a0*/ 	.short	0x0004
        /*00a2*/ 	.short	0x0018
        /*00a4*/ 	.byte	0x00, 0xf0, 0x11, 0x00


	//----- nvinfo : EIATTR_KPARAM_INFO
	.align		4
.L_33:
        /*00a8*/ 	.byte	0x04, 0x17
        /*00aa*/ 	.short	(.L_35 - .L_34)
.L_34:
        /*00ac*/ 	.word	0x00000000
        /*00b0*/ 	.short	0x0003
        /*00b2*/ 	.short	0x0014
        /*00b4*/ 	.byte	0x00, 0xf0, 0x11, 0x00


	//----- nvinfo : EIATTR_KPARAM_INFO
	.align		4
.L_35:
        /*00b8*/ 	.byte	0x04, 0x17
        /*00ba*/ 	.short	(.L_37 - .L_36)
.L_36:
        /*00bc*/ 	.word	0x00000000
        /*00c0*/ 	.short	0x0002
        /*00c2*/ 	.short	0x0010
        /*00c4*/ 	.byte	0x00, 0xf0, 0x11, 0x00


	//----- nvinfo : EIATTR_KPARAM_INFO
	.align		4
.L_37:
        /*00c8*/ 	.byte	0x04, 0x17
        /*00ca*/ 	.short	(.L_39 - .L_38)
.L_38:
        /*00cc*/ 	.word	0x00000000
        /*00d0*/ 	.short	0x0001
        /*00d2*/ 	.short	0x0008
        /*00d4*/ 	.byte	0x00, 0xf5, 0x21, 0x00


	//----- nvinfo : EIATTR_KPARAM_INFO
	.align		4
.L_39:
        /*00d8*/ 	.byte	0x04, 0x17
        /*00da*/ 	.short	(.L_41 - .L_40)
.L_40:
        /*00dc*/ 	.word	0x00000000
        /*00e0*/ 	.short	0x0000
        /*00e2*/ 	.short	0x0000
        /*00e4*/ 	.byte	0x00, 0xf5, 0x21, 0x00


	//----- nvinfo : EIATTR_SPARSE_MMA_MASK
	.align		4
.L_41:
        /*00e8*/ 	.byte	0x03, 0x50
        /*00ea*/ 	.short	0x0000


	//----- nvinfo : EIATTR_MAXREG_COUNT
	.align		4
        /*00ec*/ 	.byte	0x03, 0x1b
        /*00ee*/ 	.short	0x00ff


	//----- nvinfo : EIATTR_MERCURY_ISA_VERSION
	.align		4
        /*00f0*/ 	.byte	0x03, 0x5f
        /*00f2*/ 	.short	0x0101


	//----- nvinfo : EIATTR_VRC_CTA_INIT_COUNT
	.align		4
        /*00f4*/ 	.byte	0x02, 0x4a
	.zero		1
	.zero		1


	//----- nvinfo : EIATTR_EXIT_INSTR_OFFSETS
	.align		4
        /*00f8*/ 	.byte	0x04, 0x1c
        /*00fa*/ 	.short	(.L_43 - .L_42)


	//   ....[0]....
.L_42:
        /*00fc*/ 	.word	0x00000110


	//   ....[1]....
        /*0100*/ 	.word	0x000001a0


	//   ....[2]....
        /*0104*/ 	.word	0x000001f0


	//   ....[3]....
        /*0108*/ 	.word	0x00002320


	//----- nvinfo : EIATTR_CRS_STACK_SIZE
	.align		4
.L_43:
        /*010c*/ 	.byte	0x04, 0x1e
        /*010e*/ 	.short	(.L_45 - .L_44)
.L_44:
        /*0110*/ 	.word	0x00000000


	//----- nvinfo : EIATTR_CBANK_PARAM_SIZE
	.align		4
.L_45:
        /*0114*/ 	.byte	0x03, 0x19
        /*0116*/ 	.short	0x0040


	//----- nvinfo : EIATTR_PARAM_CBANK
	.align		4
        /*0118*/ 	.byte	0x04, 0x0a
        /*011a*/ 	.short	(.L_47 - .L_46)
	.align		4
.L_46:
        /*011c*/ 	.word	index@(.nv.constant0.col2im_kernel)
        /*0120*/ 	.short	0x0380
        /*0122*/ 	.short	0x0040


	//----- nvinfo : EIATTR_SW_WAR
	.align		4
.L_47:
        /*0124*/ 	.byte	0x04, 0x36
        /*0126*/ 	.short	(.L_49 - .L_48)
.L_48:
        /*0128*/ 	.word	0x00000008
.L_49:


//--------------------- .nv.info.im2col_kernel    --------------------------
	.section	.nv.info.im2col_kernel,"",@"SHT_CUDA_INFO"
	.sectionflags	@""
	.align	4


	//----- nvinfo : EIATTR_CUDA_API_VERSION
	.align		4
        /*0000*/ 	.byte	0x04, 0x37
        /*0002*/ 	.short	(.L_51 - .L_50)
.L_50:
        /*0004*/ 	.word	0x00000082


	//----- nvinfo : EIATTR_KPARAM_INFO
	.align		4
.L_51:
        /*0008*/ 	.byte	0x04, 0x17
        /*000a*/ 	.short	(.L_53 - .L_52)
.L_52:
        /*000c*/ 	.word	0x00000000
        /*0010*/ 	.short	0x000d
        /*0012*/ 	.short	0x003c
        /*0014*/ 	.byte	0x00, 0xf0, 0x11, 0x00


	//----- nvinfo : EIATTR_KPARAM_INFO
	.align		4
.L_53:
        /*0018*/ 	.byte	0x04, 0x17
        /*001a*/ 	.short	(.L_55 - .L_54)
.L_54:
        /*001c*/ 	.word	0x00000000
        /*0020*/ 	.short	0x000c
        /*0022*/ 	.short	0x0038
        /*0024*/ 	.byte	0x00, 0xf0, 0x11, 0x00


	//----- nvinfo : EIATTR_KPARAM_INFO
	.align		4
.L_55:
        /*0028*/ 	.byte	0x04, 0x17
        /*002a*/ 	.short	(.L_57 - .L_56)
.L_56:
        /*002c*/ 	.word	0x00000000
        /*0030*/ 	.short	0x000b
        /*0032*/ 	.short	0x0034
        /*0034*/ 	.byte	0x00, 0xf0, 0x11, 0x00


	//----- nvinfo : EIATTR_KPARAM_INFO
	.align		4
.L_57:
        /*0038*/ 	.byte	0x04, 0x17
        /*003a*/ 	.short	(.L_59 - .L_58)
.L_58:
        /*003c*/ 	.word	0x00000000
        /*0040*/ 	.short	0x000a
        /*0042*/ 	.short	0x0030
        /*0044*/ 	.byte	0x00, 0xf0, 0x11, 0x00


	//----- nvinfo : EIATTR_KPARAM_INFO
	.align		4
.L_59:
        /*0048*/ 	.byte	0x04, 0x17
        /*004a*/ 	.short	(.L_61 - .L_60)
.L_60:
        /*004c*/ 	.word	0x00000000
        /*0050*/ 	.short	0x0009
        /*0052*/ 	.short	0x002c
        /*0054*/ 	.byte	0x00, 0xf0, 0x11, 0x00


	//----- nvinfo : EIATTR_KPARAM_INFO
	.align		4
.L_61:
        /*0058*/ 	.byte	0x04, 0x17
        /*005a*/ 	.short	(.L_63 - .L_62)
.L_62:
        /*005c*/ 	.word	0x00000000
        /*0060*/ 	.short	0x0008
        /*0062*/ 	.short	0x0028
        /*0064*/ 	.byte	0x00, 0xf0, 0x11, 0x00


	//----- nvinfo : EIATTR_KPARAM_INFO
	.align		4
.L_63:
        /*0068*/ 	.byte	0x04, 0x17
        /*006a*/ 	.short	(.L_65 - .L_64)
.L_64:
        /*006c*/ 	.word	0x00000000
        /*0070*/ 	.short	0x0007
        /*0072*/ 	.short	0x0024
        /*0074*/ 	.byte	0x00, 0xf0, 0x11, 0x00


	//----- nvinfo : EIATTR_KPARAM_INFO
	.align		4
.L_65:
        /*0078*/ 	.byte	0x04, 0x17
        /*007a*/ 	.short	(.L_67 - .L_66)
.L_66:
        /*007c*/ 	.word	0x00000000
        /*0080*/ 	.short	0x0006
        /*0082*/ 	.short	0x0020
        /*0084*/ 	.byte	0x00, 0xf0, 0x11, 0x00


	//----- nvinfo : EIATTR_KPARAM_INFO
	.align		4
.L_67:
        /*0088*/ 	.byte	0x04, 0x17
        /*008a*/ 	.short	(.L_69 - .L_68)
.L_68:
        /*008c*/ 	.word	0x00000000
        /*0090*/ 	.short	0x0005
        /*0092*/ 	.short	0x001c
        /*0094*/ 	.byte	0x00, 0xf0, 0x11, 0x00


	//----- nvinfo : EIATTR_KPARAM_INFO
	.align		4
.L_69:
        /*0098*/ 	.byte	0x04, 0x17
        /*009a*/ 	.short	(.L_71 - .L_70)
.L_70:
        /*009c*/ 	.word	0x00000000
        /*00a0*/ 	.short	0x0004
        /*00a2*/ 	.short	0x0018
        /*00a4*/ 	.byte	0x00, 0xf0, 0x11, 0x00


	//----- nvinfo : EIATTR_KPARAM_INFO
	.align		4
.L_71:
        /*00a8*/ 	.byte	0x04, 0x17
        /*00aa*/ 	.short	(.L_73 - .L_72)
.L_72:
        /*00ac*/ 	.word	0x00000000
        /*00b0*/ 	.short	0x0003
        /*00b2*/ 	.short	0x0014
        /*00b4*/ 	.byte	0x00, 0xf0, 0x11, 0x00


	//----- nvinfo : EIATTR_KPARAM_INFO
	.align		4
.L_73:
        /*00b8*/ 	.byte	0x04, 0x17
        /*00ba*/ 	.short	(.L_75 - .L_74)
.L_74:
        /*00bc*/ 	.word	0x00000000
        /*00c0*/ 	.short	0x0002
        /*00c2*/ 	.short	0x0010
        /*00c4*/ 	.byte	0x00, 0xf0, 0x11, 0x00


	//----- nvinfo : EIATTR_KPARAM_INFO
	.align		4
.L_75:
        /*00c8*/ 	.byte	0x04, 0x17
        /*00ca*/ 	.short	(.L_77 - .L_76)
.L_76:
        /*00cc*/ 	.word	0x00000000
        /*00d0*/ 	.short	0x0001
        /*00d2*/ 	.short	0x0008
        /*00d4*/ 	.byte	0x00, 0xf5, 0x21, 0x00


	//----- nvinfo : EIATTR_KPARAM_INFO
	.align		4
.L_77:
        /*00d8*/ 	.byte	0x04, 0x17
        /*00da*/ 	.short	(.L_79 - .L_78)
.L_78:
        /*00dc*/ 	.word	0x00000000
        /*00e0*/ 	.short	0x0000
        /*00e2*/ 	.short	0x0000
        /*00e4*/ 	.byte	0x00, 0xf5, 0x21, 0x00


	//----- nvinfo : EIATTR_SPARSE_MMA_MASK
	.align		4
.L_79:
        /*00e8*/ 	.byte	0x03, 0x50
        /*00ea*/ 	.short	0x0000


	//----- nvinfo : EIATTR_MAXREG_COUNT
	.align		4
        /*00ec*/ 	.byte	0x03, 0x1b
        /*00ee*/ 	.short	0x00ff


	//----- nvinfo : EIATTR_MERCURY_ISA_VERSION
	.align		4
        /*00f0*/ 	.byte	0x03, 0x5f
        /*00f2*/ 	.short	0x0101


	//----- nvinfo : EIATTR_VRC_CTA_INIT_COUNT
	.align		4
        /*00f4*/ 	.byte	0x02, 0x4a
	.zero		1
	.zero		1


	//----- nvinfo : EIATTR_EXIT_INSTR_OFFSETS
	.align		4
        /*00f8*/ 	.byte	0x04, 0x1c
        /*00fa*/ 	.short	(.L_81 - .L_80)


	//   ....[0]....
.L_80:
        /*00fc*/ 	.word	0x00000130


	//   ....[1]....
        /*0100*/ 	.word	0x000007c0


	//   ....[2]....
        /*0104*/ 	.word	0x00000800


	//----- nvinfo : EIATTR_CRS_STACK_SIZE
	.align		4
.L_81:
        /*0108*/ 	.byte	0x04, 0x1e
        /*010a*/ 	.short	(.L_83 - .L_82)
.L_82:
        /*010c*/ 	.word	0x00000000


	//----- nvinfo : EIATTR_CBANK_PARAM_SIZE
	.align		4
.L_83:
        /*0110*/ 	.byte	0x03, 0x19
        /*0112*/ 	.short	0x0040


	//----- nvinfo : EIATTR_PARAM_CBANK
	.align		4
        /*0114*/ 	.byte	0x04, 0x0a
        /*0116*/ 	.short	(.L_85 - .L_84)
	.align		4
.L_84:
        /*0118*/ 	.word	index@(.nv.constant0.im2col_kernel)
        /*011c*/ 	.short	0x0380
        /*011e*/ 	.short	0x0040


	//----- nvinfo : EIATTR_SW_WAR
	.align		4
.L_85:
        /*0120*/ 	.byte	0x04, 0x36
        /*0122*/ 	.short	(.L_87 - .L_86)
.L_86:
        /*0124*/ 	.word	0x00000008
.L_87:


//--------------------- .nv.callgraph             --------------------------
	.section	.nv.callgraph,"",@"SHT_CUDA_CALLGRAPH"
	.align	4
	.sectionentsize	8
	.align		4
        /*0000*/ 	.word	0x00000000
	.align		4
        /*0004*/ 	.word	0xffffffff
	.align		4
        /*0008*/ 	.word	0x00000000
	.align		4
        /*000c*/ 	.word	0xfffffffe
	.align		4
        /*0010*/ 	.word	0x00000000
	.align		4
        /*0014*/ 	.word	0xfffffffd
	.align		4
        /*0018*/ 	.word	0x00000000
	.align		4
        /*001c*/ 	.word	0xfffffffc


//--------------------- .text.col2im_kernel       --------------------------
	.section	.text.col2im_kernel,"ax",@progbits
	.align	128
        .global         col2im_kernel
        .type           col2im_kernel,@function
        .size           col2im_kernel,(.L_x_20 - col2im_kernel)
        .other          col2im_kernel,@"STO_CUDA_ENTRY STV_DEFAULT"
col2im_kernel:
.text.col2im_kernel:
[----:B------:R-:W-:Y:S01]  /*0000*/  LDC R1, c[0x0][0x37c] ;  /* 0x0000df00ff017b82 */ /* 0x000fe20000000800 */
[----:B------:R-:W0:Y:S07]  /*0010*/  S2R R4, SR_TID.Y ;  /* 0x0000000000047919 */ /* 0x000e2e0000002200 */
[----:B------:R-:W1:Y:S01]  /*0020*/  S2UR UR5, SR_CTAID.Y ;  /* 0x00000000000579c3 */ /* 0x000e620000002600 */
[----:B------:R-:W2:Y:S07]  /*0030*/  S2R R0, SR_TID.X ;  /* 0x0000000000007919 */ /* 0x000eae0000002100 */
[----:B------:R-:W2:Y:S01]  /*0040*/  LDC R3, c[0x0][0x360] ;  /* 0x0000d800ff037b82 */ /* 0x000ea20000000800 */
[----:B------:R-:W1:Y:S07]  /*0050*/  LDCU UR4, c[0x0][0x364] ;  /* 0x00006c80ff0477ac */ /* 0x000e6e0008000800 */
[----:B------:R-:W2:Y:S08]  /*0060*/  S2UR UR6, SR_CTAID.X ;  /* 0x00000000000679c3 */ /* 0x000eb00000002500 */
[----:B------:R-:W3:Y:S01]  /*0070*/  LDC.64 R6, c[0x0][0x398] ;  /* 0x0000e600ff067b82 */ /* 0x000ee20000000a00 */
[----:B-1----:R-:W-:-:S07]  /*0080*/  UIMAD UR5, UR5, UR4, URZ ;  /* 0x00000004050572a4 */ /* 0x002fce000f8e02ff */
[----:B------:R-:W1:Y:S01]  /*0090*/  LDC.64 R8, c[0x0][0x390] ;  /* 0x0000e400ff087b82 */ /* 0x000e620000000a00 */
[----:B0-----:R-:W-:-:S07]  /*00a0*/  VIADD R2, R4, UR5 ;  /* 0x0000000504027c36 */ /* 0x001fce0008000000 */
[----:B------:R-:W0:Y:S01]  /*00b0*/  S2UR UR16, SR_CTAID.Z ;  /* 0x00000000001079c3 */ /* 0x000e220000002700 */
[----:B--2---:R-:W-:Y:S01]  /*00c0*/  IMAD R3, R3, UR6, R0 ;  /* 0x0000000603037c24 */ /* 0x004fe2000f8e0200 */
[----:B---3--:R-:W-:-:S04]  /*00d0*/  ISETP.GE.AND P0, PT, R2, R7, PT ;  /* 0x000000070200720c */ /* 0x008fc80003f06270 */
[----:B------:R-:W-:Y:S01]  /*00e0*/  ISETP.GE.OR P0, PT, R3, R6, P0 ;  /* 0x000000060300720c */ /* 0x000fe20000706670 */
[----:B-1----:R-:W-:-:S05]  /*00f0*/  IMAD R0, R9, R8, RZ ;  /* 0x0000000809007224 */ /* 0x002fca00078e02ff */
[----:B0-----:R-:W-:-:S13]  /*0100*/  ISETP.LE.OR P0, PT, R0, UR16, P0 ;  /* 0x0000001000007c0c */ /* 0x001fda0008703670 */
[----:B------:R-:W-:Y:S05]  /*0110*/  @P0 EXIT ;  /* 0x000000000000094d */ /* 0x000fea0003800000 */
[----:B------:R-:W0:Y:S01]  /*0120*/  LDC R8, c[0x0][0x3a0] ;  /* 0x0000e800ff087b82 */ /* 0x000e220000000800 */
[----:B------:R-:W1:Y:S01]  /*0130*/  LDCU.64 UR14, c[0x0][0x358] ;  /* 0x00006b00ff0e77ac */ /* 0x000e620008000a00 */
[----:B------:R-:W-:-:S04]  /*0140*/  IMAD R0, R6, UR16, R3 ;  /* 0x0000001006007c24 */ /* 0x000fc8000f8e0203 */
[----:B------:R-:W-:Y:S02]  /*0150*/  IMAD R5, R0, R7, R2 ;  /* 0x0000000700057224 */ /* 0x000fe400078e0202 */
[----:B------:R-:W2:Y:S01]  /*0160*/  LDC.64 R16, c[0x0][0x388] ;  /* 0x0000e200ff107b82 */ /* 0x000ea20000000a00 */
[----:B0-----:R-:W-:Y:S01]  /*0170*/  ISETP.GE.AND P0, PT, R8, 0x1, PT ;  /* 0x000000010800780c */ /* 0x001fe20003f06270 */
[----:B--2---:R-:W-:-:S05]  /*0180*/  IMAD.WIDE R16, R5, 0x4, R16 ;  /* 0x0000000405107825 */ /* 0x004fca00078e0210 */
[----:B-1----:R0:W-:Y:S07]  /*0190*/  STG.E desc[UR14][R16.64], RZ ;  /* 0x000000ff10007986 */ /* 0x0021ee000c10190e */
[----:B------:R-:W-:Y:S05]  /*01a0*/  @!P0 EXIT ;  /* 0x000000000000894d */ /* 0x000fea0003800000 */
[----:B------:R-:W1:Y:S01]  /*01b0*/  LDCU UR6, c[0x0][0x3a4] ;  /* 0x00007480ff0677ac */ /* 0x000e620008000800 */
[----:B------:R-:W2:Y:S01]  /*01c0*/  LDC.64 R6, c[0x0][0x3b8] ;  /* 0x0000ee00ff067b82 */ /* 0x000ea20000000a00 */
[----:B-1----:R-:W-:-:S06]  /*01d0*/  UISETP.GE.AND UP0, UPT, UR6, 0x1, UPT ;  /* 0x000000010600788c */ /* 0x002fcc000bf06270 */
[----:B------:R-:W-:-:S13]  /*01e0*/  PLOP3.LUT P0, PT, PT, PT, UP0, 0x80, 0x8 ;  /* 0x000000000008781c */ /* 0x000fda0003f0f008 */
[----:B------:R-:W-:Y:S05]  /*01f0*/  @!P0 EXIT ;  /* 0x000000000000894d */ /* 0x000fea0003800000 */
[----:B------:R-:W1:Y:S01]  /*0200*/  LDCU.64 UR8, c[0x0][0x3a8] ;  /* 0x00007500ff0877ac */ /* 0x000e620008000a00 */
[----:B--2---:R-:W-:Y:S01]  /*0210*/  IADD3 R4, PT, PT, R7, UR5, R4 ;  /* 0x0000000507047c10 */ /* 0x004fe2000fffe004 */
[----:B------:R-:W-:Y:S02]  /*0220*/  IMAD.IADD R0, R3, 0x1, R6 ;  /* 0x0000000103007824 */ /* 0x000fe400078e0206 */
[----:B------:R-:W-:Y:S01]  /*0230*/  IMAD.IADD R2, R2, 0x1, R7 ;  /* 0x0000000102027824 */ /* 0x000fe200078e0207 */
[----:B------:R-:W-:Y:S01]  /*0240*/  UMOV UR4, URZ ;  /* 0x000000ff00047c82 */ /* 0x000fe20008000000 */
[----:B------:R-:W-:Y:S01]  /*0250*/  VIADD R3, R4, 0xffffffff ;  /* 0xffffffff04037836 */ /* 0x000fe20000000000 */
[----:B-1----:R-:W-:Y:S02]  /*0260*/  UIMAD UR7, UR9, UR8, URZ ;  /* 0x00000008090772a4 */ /* 0x002fe4000f8e02ff */
[----:B------:R-:W-:Y:S02]  /*0270*/  UIMAD UR8, UR6, UR8, URZ ;  /* 0x00000008060872a4 */ /* 0x000fe4000f8e02ff */
[----:B------:R-:W-:-:S12]  /*0280*/  ULOP3.LUT UR6, UR6, 0x3, URZ, 0xc0, !UPT ;  /* 0x0000000306067892 */ /* 0x000fd8000f8ec0ff */
.L_x_16:
[----:B-1----:R-:W1:Y:S01]  /*0290*/  LDC R11, c[0x0][0x3b0] ;  /* 0x0000ec00ff0b7b82 */ /* 0x002e620000000800 */
[----:B------:R-:W-:Y:S01]  /*02a0*/  IADD3 R4, PT, PT, R0, -UR4, RZ ;  /* 0x8000000400047c10 */ /* 0x000fe2000fffe0ff */
[----:B--2---:R-:W2:Y:S01]  /*02b0*/  LDCU UR9, c[0x0][0x3a4] ;  /* 0x00007480ff0977ac */ /* 0x004ea20008000800 */
[----:B---3--:R-:W3:Y:S05]  /*02c0*/  LDCU UR11, c[0x0][0x3a0] ;  /* 0x00007400ff0b77ac */ /* 0x008eea0008000800 */
[----:B----4-:R-:W4:Y:S01]  /*02d0*/  LDC R12, c[0x0][0x3a8] ;  /* 0x0000ea00ff0c7b82 */ /* 0x010f220000000800 */
[----:B------:R-:W-:Y:S01]  /*02e0*/  UMOV UR5, URZ ;  /* 0x000000ff00057c82 */ /* 0x000fe20008000000 */
[----:B--2---:R-:W-:Y:S01]  /*02f0*/  UISETP.GE.U32.AND UP0, UPT, UR9, 0x4, UPT ;  /* 0x000000040900788c */ /* 0x004fe2000bf06070 */
[----:B-1----:R-:W-:Y:S01]  /*0300*/  IABS R9, R11 ;  /* 0x0000000b00097213 */ /* 0x002fe20000000000 */
[----:B---3--:R-:W-:-:S03]  /*0310*/  UIMAD UR11, UR16, UR11, UR4 ;  /* 0x0000000b100b72a4 */ /* 0x008fc6000f8e0204 */
[----:B------:R-:W1:Y:S01]  /*0320*/  I2F.RP R5, R9 ;  /* 0x0000000900057306 */ /* 0x000e620000209400 */
[----:B------:R-:W-:-:S07]  /*0330*/  UIMAD UR17, UR11, UR9, URZ ;  /* 0x000000090b1172a4 */ /* 0x000fce000f8e02ff */
[----:B-1----:R-:W1:Y:S02]  /*0340*/  MUFU.RCP R5, R5 ;  /* 0x0000000500057308 */ /* 0x002e640000001000 */
[----:B-1----:R-:W-:-:S06]  /*0350*/  VIADD R6, R5, 0xffffffe ;  /* 0x0ffffffe05067836 */ /* 0x002fcc0000000000 */
[----:B------:R1:W2:Y:S02]  /*0360*/  F2I.FTZ.U32.TRUNC.NTZ R7, R6 ;  /* 0x0000000600077305 */ /* 0x0002a4000021f000 */
[----:B-1----:R-:W-:Y:S02]  /*0370*/  IMAD.MOV.U32 R6, RZ, RZ, RZ ;  /* 0x000000ffff067224 */ /* 0x002fe400078e00ff */
[----:B--2---:R-:W-:-:S04]  /*0380*/  IMAD.MOV R8, RZ, RZ, -R7 ;  /* 0x000000ffff087224 */ /* 0x004fc800078e0a07 */
[----:B------:R-:W-:Y:S01]  /*0390*/  IMAD R13, R8, R9, RZ ;  /* 0x00000009080d7224 */ /* 0x000fe200078e02ff */
[----:B------:R-:W-:-:S03]  /*03a0*/  IABS R8, R4 ;  /* 0x0000000400087213 */ /* 0x000fc60000000000 */
[----:B------:R-:W-:-:S06]  /*03b0*/  IMAD.HI.U32 R7, R7, R13, R6 ;  /* 0x0000000d07077227 */ /* 0x000fcc00078e0006 */
[----:B------:R-:W-:-:S04]  /*03c0*/  IMAD.HI.U32 R5, R7, R8, RZ ;  /* 0x0000000807057227 */ /* 0x000fc800078e00ff */
[----:B------:R-:W-:-:S04]  /*03d0*/  IMAD.MOV R7, RZ, RZ, -R5 ;  /* 0x000000ffff077224 */ /* 0x000fc800078e0a05 */
[----:B------:R-:W-:-:S05]  /*03e0*/  IMAD R6, R9, R7, R8 ;  /* 0x0000000709067224 */ /* 0x000fca00078e0208 */
[----:B------:R-:W-:-:S13]  /*03f0*/  ISETP.GT.U32.AND P1, PT, R9, R6, PT ;  /* 0x000000060900720c */ /* 0x000fda0003f24070 */
[----:B------:R-:W-:Y:S02]  /*0400*/  @!P1 IMAD.IADD R6, R6, 0x1, -R9 ;  /* 0x0000000106069824 */ /* 0x000fe400078e0a09 */
[----:B------:R-:W-:Y:S01]  /*0410*/  @!P1 VIADD R5, R5, 0x1 ;  /* 0x0000000105059836 */ /* 0x000fe20000000000 */
[----:B------:R-:W-:Y:S02]  /*0420*/  ISETP.NE.AND P1, PT, R11, RZ, PT ;  /* 0x000000ff0b00720c */ /* 0x000fe40003f25270 */
[----:B------:R-:W-:Y:S02]  /*0430*/  ISETP.GE.U32.AND P0, PT, R6, R9, PT ;  /* 0x000000090600720c */ /* 0x000fe40003f06070 */
[----:B------:R-:W-:-:S04]  /*0440*/  LOP3.LUT R6, R4, R11, RZ, 0x3c, !PT ;  /* 0x0000000b04067212 */ /* 0x000fc800078e3cff */
[----:B------:R-:W-:-:S07]  /*0450*/  ISETP.GE.AND P2, PT, R6, RZ, PT ;  /* 0x000000ff0600720c */ /* 0x000fce0003f46270 */
[----:B------:R-:W-:-:S06]  /*0460*/  @P0 VIADD R5, R5, 0x1 ;  /* 0x0000000105050836 */ /* 0x000fcc0000000000 */
[----:B------:R-:W-:Y:S02]  /*0470*/  @!P2 IADD3 R5, PT, PT, -R5, RZ, RZ ;  /* 0x000000ff0505a210 */ /* 0x000fe40007ffe1ff */
[----:B------:R-:W-:-:S04]  /*0480*/  @!P1 LOP3.LUT R5, RZ, R11, RZ, 0x33, !PT ;  /* 0x0000000bff059212 */ /* 0x000fc800078e33ff */
[----:B----4-:R-:W-:-:S04]  /*0490*/  ISETP.GE.AND P0, PT, R5, R12, PT ;  /* 0x0000000c0500720c */ /* 0x010fc80003f06270 */
[----:B------:R-:W-:Y:S01]  /*04a0*/  ISETP.GT.AND P0, PT, R5, -0x1, !P0 ;  /* 0xffffffff0500780c */ /* 0x000fe20004704270 */
[----:B0-----:R-:W-:-:S12]  /*04b0*/  BRA.U !UP0, `(.L_x_0) ;  /* 0x0000001108487547 */ /* 0x001fd8000b800000 */
[----:B------:R-:W1:Y:S01]  /*04c0*/  LDC R6, c[0x0][0x3b4] ;  /* 0x0000ed00ff067b82 */ /* 0x000e620000000800 */
[----:B------:R-:W-:Y:S02]  /*04d0*/  UIADD3 UR5, UPT, UPT, UR17, 0x3, URZ ;  /* 0x0000000311057890 */ /* 0x000fe4000fffe0ff */
[----:B------:R-:W-:Y:S01]  /*04e0*/  IMAD R14, R12, UR17, R12 ;  /* 0x000000110c0e7c24 */ /* 0x000fe2000f8e020c */
[----:B------:R-:W-:Y:S01]  /*04f0*/  UIADD3 UR12, UPT, UPT, UR17, 0x2, URZ ;  /* 0x00000002110c7890 */ /* 0x000fe2000fffe0ff */
[----:B------:R-:W-:Y:S01]  /*0500*/  IMAD.U32 R22, RZ, RZ, UR11 ;  /* 0x0000000bff167e24 */ /* 0x000fe2000f8e00ff */
[----:B------:R-:W-:Y:S02]  /*0510*/  ULOP3.LUT UR9, UR9, 0x7ffffffc, URZ, 0xc0, !UPT ;  /* 0x7ffffffc09097892 */ /* 0x000fe4000f8ec0ff */
[----:B------:R-:W-:Y:S01]  /*0520*/  IADD3 R14, PT, PT, R5, R14, RZ ;  /* 0x0000000e050e7210 */ /* 0x000fe20007ffe0ff */
[----:B------:R-:W2:Y:S01]  /*0530*/  LDC R7, c[0x0][0x3ac] ;  /* 0x0000eb00ff077b82 */ /* 0x000ea20000000800 */
[----:B------:R-:W-:Y:S01]  /*0540*/  IMAD R22, R22, UR8, R5 ;  /* 0x0000000816167c24 */ /* 0x000fe2000f8e0205 */
[----:B------:R-:W3:Y:S01]  /*0550*/  LDCU UR18, c[0x0][0x3b4] ;  /* 0x00007680ff1277ac */ /* 0x000ee20008000800 */
[----:B------:R-:W-:-:S05]  /*0560*/  UIADD3 UR13, UPT, UPT, -UR9, URZ, URZ ;  /* 0x000000ff090d7290 */ /* 0x000fca000fffe1ff */
[----:B------:R-:W4:Y:S01]  /*0570*/  LDC.64 R18, c[0x0][0x380] ;  /* 0x0000e000ff127b82 */ /* 0x000f220000000a00 */
[----:B-1----:R-:W-:-:S04]  /*0580*/  IABS R6, R6 ;  /* 0x0000000600067213 */ /* 0x002fc80000000000 */
[----:B------:R-:W-:-:S03]  /*0590*/  R2UR UR10, R6 ;  /* 0x00000000060a72ca */ /* 0x000fc600000e0000 */
[----:B------:R-:W1:Y:S10]  /*05a0*/  LDC R6, c[0x0][0x3b0] ;  /* 0x0000ec00ff067b82 */ /* 0x000e740000000800 */
[----:B------:R-:W5:Y:S08]  /*05b0*/  I2F.RP R10, UR10 ;  /* 0x0000000a000a7d06 */ /* 0x000f700008209400 */
[----:B-----5:R-:W5:Y:S02]  /*05c0*/  MUFU.RCP R10, R10 ;  /* 0x0000000a000a7308 */ /* 0x020f640000001000 */
[----:B-----5:R-:W-:-:S02]  /*05d0*/  VIADD R8, R10, 0xffffffe ;  /* 0x0ffffffe0a087836 */ /* 0x020fc40000000000 */
[----:B------:R-:W-:Y:S01]  /*05e0*/  IMAD R10, R12, UR5, R5 ;  /* 0x000000050c0a7c24 */ /* 0x000fe2000f8e0205 */
[----:B------:R-:W-:-:S03]  /*05f0*/  UMOV UR5, URZ ;  /* 0x000000ff00057c82 */ /* 0x000fc60008000000 */
[----:B------:R5:W0:Y:S01]  /*0600*/  F2I.FTZ.U32.TRUNC.NTZ R9, R8 ;  /* 0x0000000800097305 */ /* 0x000a22000021f000 */
[----:B------:R-:W-:Y:S02]  /*0610*/  IMAD R12, R12, UR12, R5 ;  /* 0x0000000c0c0c7c24 */ /* 0x000fe4000f8e0205 */
[----:B-----5:R-:W-:Y:S02]  /*0620*/  IMAD.MOV.U32 R8, RZ, RZ, RZ ;  /* 0x000000ffff087224 */ /* 0x020fe400078e00ff */
[----:B0-----:R-:W-:-:S04]  /*0630*/  IMAD.MOV R11, RZ, RZ, -R9 ;  /* 0x000000ffff0b7224 */ /* 0x001fc800078e0a09 */
[----:B------:R-:W-:-:S04]  /*0640*/  IMAD R11, R11, UR10, RZ ;  /* 0x0000000a0b0b7c24 */ /* 0x000fc8000f8e02ff */
[----:B------:R-:W-:-:S04]  /*0650*/  IMAD.HI.U32 R9, R9, R11, R8 ;  /* 0x0000000b09097227 */ /* 0x000fc800078e0008 */
[----:B-1234-:R-:W-:-:S07]  /*0660*/  IMAD.MOV.U32 R8, RZ, RZ, R3 ;  /* 0x000000ffff087224 */ /* 0x01efce00078e0003 */
.L_x_9:
[----:B------:R-:W-:Y:S01]  /*0670*/  VIADD R15, R8, 0x1 ;  /* 0x00000001080f7836 */ /* 0x000fe20000000000 */
[----:B------:R-:W-:Y:S01]  /*0680*/  IABS R11, UR18 ;  /* 0x00000012000b7c13 */ /* 0x000fe20008000000 */
[----:B------:R-:W-:Y:S01]  /*0690*/  ULOP3.LUT UR12, URZ, UR18, URZ, 0x33, !UPT ;  /* 0x00000012ff0c7292 */ /* 0x000fe2000f8e33ff */
[----:B------:R-:W-:Y:S01]  /*06a0*/  BSSY.RECONVERGENT B0, `(.L_x_1) ;  /* 0x000003b000007945 */ /* 0x000fe20003800200 */
[----:B------:R-:W-:Y:S01]  /*06b0*/  UIADD3 UR13, UPT, UPT, UR13, 0x4, URZ ;  /* 0x000000040d0d7890 */ /* 0x000fe2000fffe0ff */
[----:B------:R-:W-:Y:S02]  /*06c0*/  IABS R20, R15 ;  /* 0x0000000f00147213 */ /* 0x000fe40000000000 */
[----:B------:R-:W-:Y:S01]  /*06d0*/  R2UR UR11, R11 ;  /* 0x000000000b0b72ca */ /* 0x000fe200000e0000 */
[----:B------:R-:W-:Y:S01]  /*06e0*/  UISETP.NE.AND UP0, UPT, UR13, URZ, UPT ;  /* 0x000000ff0d00728c */ /* 0x000fe2000bf05270 */
[----:B------:R-:W-:Y:S01]  /*06f0*/  LOP3.LUT R13, R15, UR18, RZ, 0x3c, !PT ;  /* 0x000000120f0d7c12 */ /* 0x000fe2000f8e3cff */
[----:B------:R-:W-:-:S03]  /*0700*/  IMAD.HI.U32 R11, R9, R20, RZ ;  /* 0x00000014090b7227 */ /* 0x000fc600078e00ff */
[----:B------:R-:W-:Y:S01]  /*0710*/  ISETP.GE.AND P3, PT, R13, RZ, PT ;  /* 0x000000ff0d00720c */ /* 0x000fe20003f66270 */
[----:B------:R-:W-:-:S06]  /*0720*/  IMAD.MOV R9, RZ, RZ, -R11 ;  /* 0x000000ffff097224 */ /* 0x000fcc00078e0a0b */
[----:B------:R-:W-:-:S05]  /*0730*/  IMAD R9, R9, UR11, R20 ;  /* 0x0000000b09097c24 */ /* 0x000fca000f8e0214 */
[----:B------:R-:W-:-:S13]  /*0740*/  ISETP.LT.U32.AND P2, PT, R9, UR10, PT ;  /* 0x0000000a09007c0c */ /* 0x000fda000bf41070 */
[----:B------:R-:W-:Y:S02]  /*0750*/  @!P2 VIADD R9, R9, -UR11 ;  /* 0x8000000b0909ac36 */ /* 0x000fe40008000000 */
[----:B------:R-:W-:Y:S01]  /*0760*/  @!P2 VIADD R11, R11, 0x1 ;  /* 0x000000010b0ba836 */ /* 0x000fe20000000000 */
[----:B------:R-:W-:Y:S02]  /*0770*/  ISETP.NE.AND P2, PT, RZ, UR18, PT ;  /* 0x00000012ff007c0c */ /* 0x000fe4000bf45270 */
[----:B------:R-:W-:-:S13]  /*0780*/  ISETP.GE.U32.AND P1, PT, R9, UR10, PT ;  /* 0x0000000a09007c0c */ /* 0x000fda000bf26070 */
[----:B------:R-:W-:-:S05]  /*0790*/  @P1 VIADD R11, R11, 0x1 ;  /* 0x000000010b0b1836 */ /* 0x000fca0000000000 */
[----:B------:R-:W-:-:S04]  /*07a0*/  @!P3 IADD3 R11, PT, PT, -R11, RZ, RZ ;  /* 0x000000ff0b0bb210 */ /* 0x000fc80007ffe1ff */
[----:B------:R-:W-:-:S04]  /*07b0*/  SEL R24, R11, UR12, P2 ;  /* 0x0000000c0b187c07 */ /* 0x000fc80009000000 */
[----:B------:R-:W-:-:S04]  /*07c0*/  ISETP.GE.AND P1, PT, R24, R7, PT ;  /* 0x000000071800720c */ /* 0x000fc80003f26270 */
[----:B------:R-:W-:-:S04]  /*07d0*/  ISETP.GT.AND P1, PT, R24, -0x1, !P1 ;  /* 0xffffffff1800780c */ /* 0x000fc80004f24270 */
[----:B------:R-:W-:-:S13]  /*07e0*/  PLOP3.LUT P1, PT, P0, P1, PT, 0x80, 0x8 ;  /* 0x000000000008781c */ /* 0x000fda0000723070 */
[----:B012---:R-:W-:Y:S05]  /*07f0*/  @!P1 BRA `(.L_x_2) ;  /* 0x0000000000949947 */ /* 0x007fea0003800000 */
[----:B------:R-:W-:Y:S02]  /*0800*/  IABS R11, R6 ;  /* 0x00000006000b7213 */ /* 0x000fe40000000000 */
[----:B------:R-:W-:Y:S02]  /*0810*/  ISETP.GE.AND P3, PT, R4, RZ, PT ;  /* 0x000000ff0400720c */ /* 0x000fe40003f66270 */
[----:B------:R-:W0:Y:S01]  /*0820*/  I2F.RP R13, R11 ;  /* 0x0000000b000d7306 */ /* 0x000e220000209400 */
[----:B------:R-:W-:-:S07]  /*0830*/  ISETP.NE.AND P4, PT, R6, RZ, PT ;  /* 0x000000ff0600720c */ /* 0x000fce0003f85270 */
[----:B0-----:R-:W0:Y:S02]  /*0840*/  MUFU.RCP R13, R13 ;  /* 0x0000000d000d7308 */ /* 0x001e240000001000 */
[----:B0-----:R-:W-:-:S06]  /*0850*/  VIADD R20, R13, 0xffffffe ;  /* 0x0ffffffe0d147836 */ /* 0x001fcc0000000000 */
[----:B------:R0:W1:Y:S02]  /*0860*/  F2I.FTZ.U32.TRUNC.NTZ R21, R20 ;  /* 0x0000001400157305 */ /* 0x000064000021f000 */
[----:B0-----:R-:W-:Y:S02]  /*0870*/  IMAD.MOV.U32 R20, RZ, RZ, RZ ;  /* 0x000000ffff147224 */ /* 0x001fe400078e00ff */
[----:B-1----:R-:W-:-:S04]  /*0880*/  IMAD.MOV R26, RZ, RZ, -R21 ;  /* 0x000000ffff1a7224 */ /* 0x002fc800078e0a15 */
[----:B------:R-:W-:Y:S01]  /*0890*/  IMAD R23, R26, R11, RZ ;  /* 0x0000000b1a177224 */ /* 0x000fe200078e02ff */
[----:B------:R-:W-:-:S03]  /*08a0*/  IABS R26, R4 ;  /* 0x00000004001a7213 */ /* 0x000fc60000000000 */
[----:B------:R-:W-:-:S06]  /*08b0*/  IMAD.HI.U32 R23, R21, R23, R20 ;  /* 0x0000001715177227 */ /* 0x000fcc00078e0014 */
[----:B------:R-:W-:-:S04]  /*08c0*/  IMAD.HI.U32 R23, R23, R26, RZ ;  /* 0x0000001a17177227 */ /* 0x000fc800078e00ff */
[----:B------:R-:W-:-:S04]  /*08d0*/  IMAD.MOV R23, RZ, RZ, -R23 ;  /* 0x000000ffff177224 */ /* 0x000fc800078e0a17 */
[----:B------:R-:W-:-:S05]  /*08e0*/  IMAD R26, R11, R23, R26 ;  /* 0x000000170b1a7224 */ /* 0x000fca00078e021a */
[----:B------:R-:W-:-:S13]  /*08f0*/  ISETP.GT.U32.AND P1, PT, R11, R26, PT ;  /* 0x0000001a0b00720c */ /* 0x000fda0003f24070 */
[----:B------:R-:W-:-:S05]  /*0900*/  @!P1 IMAD.IADD R26, R26, 0x1, -R11 ;  /* 0x000000011a1a9824 */ /* 0x000fca00078e0a0b */
[----:B------:R-:W-:-:S13]  /*0910*/  ISETP.GT.U32.AND P1, PT, R11, R26, PT ;  /* 0x0000001a0b00720c */ /* 0x000fda0003f24070 */
[----:B------:R-:W-:-:S05]  /*0920*/  @!P1 IADD3 R26, PT, PT, R26, -R11, RZ ;  /* 0x8000000b1a1a9210 */ /* 0x000fca0007ffe0ff */
[----:B------:R-:W-:-:S04]  /*0930*/  IMAD.MOV.U32 R11, RZ, RZ, R26 ;  /* 0x000000ffff0b7224 */ /* 0x000fc800078e001a */
[----:B------:R-:W-:Y:S01]  /*0940*/  @!P3 IMAD.MOV R11, RZ, RZ, -R11 ;  /* 0x000000ffff0bb224 */ /* 0x000fe200078e0a0b */
[----:B------:R-:W-:-:S04]  /*0950*/  @!P4 LOP3.LUT R11, RZ, R6, RZ, 0x33, !PT ;  /* 0x00000006ff0bc212 */ /* 0x000fc800078e33ff */
[----:B------:R-:W-:-:S13]  /*0960*/  ISETP.NE.AND P1, PT, R11, RZ, PT ;  /* 0x000000ff0b00720c */ /* 0x000fda0003f25270 */
[----:B------:R-:W-:Y:S05]  /*0970*/  @P1 BRA `(.L_x_2) ;  /* 0x0000000000341947 */ /* 0x000fea0003800000 */
[----:B------:R-:W-:Y:S01]  /*0980*/  ISETP.GE.AND P3, PT, R15, RZ, PT ;  /* 0x000000ff0f00720c */ /* 0x000fe20003f66270 */
[C---:B------:R-:W-:Y:S01]  /*0990*/  VIADD R20, R9.reuse, -UR11 ;  /* 0x8000000b09147c36 */ /* 0x040fe20008000000 */
[----:B------:R-:W-:-:S04]  /*09a0*/  ISETP.LT.U32.AND P1, PT, R9, UR11, PT ;  /* 0x0000000b09007c0c */ /* 0x000fc8000bf21070 */
[----:B------:R-:W-:-:S07]  /*09b0*/  SEL R9, R20, R9, !P1 ;  /* 0x0000000914097207 */ /* 0x000fce0004800000 */
[----:B------:R-:W-:-:S05]  /*09c0*/  @!P3 IMAD.MOV R9, RZ, RZ, -R9 ;  /* 0x000000ffff09b224 */ /* 0x000fca00078e0a09 */
[----:B------:R-:W-:-:S04]  /*09d0*/  SEL R9, R9, UR12, P2 ;  /* 0x0000000c09097c07 */ /* 0x000fc80009000000 */
[----:B------:R-:W-:-:S13]  /*09e0*/  ISETP.NE.AND P1, PT, R9, RZ, PT ;  /* 0x000000ff0900720c */ /* 0x000fda0003f25270 */
[----:B------:R-:W-:Y:S05]  /*09f0*/  @P1 BRA `(.L_x_2) ;  /* 0x0000000000141947 */ /* 0x000fea0003800000 */
[----:B------:R-:W-:-:S04]  /*0a00*/  IMAD R9, R22, R7, UR5 ;  /* 0x0000000516097e24 */ /* 0x000fc8000f8e0207 */
[----:B------:R-:W-:-:S04]  /*0a10*/  IMAD.IADD R9, R24, 0x1, R9 ;  /* 0x0000000118097824 */ /* 0x000fc800078e0209 */
[----:B------:R-:W-:-:S06]  /*0a20*/  IMAD.WIDE R20, R9, 0x4, R18 ;  /* 0x0000000409147825 */ /* 0x000fcc00078e0212 */
[----:B------:R-:W2:Y:S04]  /*0a30*/  LDG.E.CONSTANT R21, desc[UR14][R20.64] ;  /* 0x0000000e14157981 */ /* 0x000ea8000c1e9900 */
[----:B--2---:R0:W-:Y:S02]  /*0a40*/  REDG.E.ADD.F32.FTZ.RN.STRONG.GPU desc[UR14][R16.64], R21 ;  /* 0x00000015100079a6 */ /* 0x0041e4000c12f30e */
.L_x_2:
[----:B------:R-:W-:Y:S05]  /*0a50*/  BSYNC.RECONVERGENT B0 ;  /* 0x0000000000007941 */ /* 0x000fea0003800200 */
.L_x_1:
[----:B------:R-:W1:Y:S01]  /*0a60*/  I2F.RP R11, UR11 ;  /* 0x0000000b000b7d06 */ /* 0x000e620008209400 */
[----:B------:R-:W-:Y:S01]  /*0a70*/  IMAD.MOV.U32 R20, RZ, RZ, RZ ;  /* 0x000000ffff147224 */ /* 0x000fe200078e00ff */
[----:B------:R-:W-:Y:S01]  /*0a80*/  IABS R13, R8 ;  /* 0x00000008000d7213 */ /* 0x000fe20000000000 */
[----:B------:R-:W-:Y:S01]  /*0a90*/  UMOV UR10, UR11 ;  /* 0x0000000b000a7c82 */ /* 0x000fe20008000000 */
[----:B------:R-:W-:Y:S01]  /*0aa0*/  LOP3.LUT R15, R8, UR18, RZ, 0x3c, !PT ;  /* 0x00000012080f7c12 */ /* 0x000fe2000f8e3cff */
[----:B------:R-:W-:Y:S03]  /*0ab0*/  BSSY.RECONVERGENT B0, `(.L_x_3) ;  /* 0x000003c000007945 */ /* 0x000fe60003800200 */
[----:B------:R-:W-:Y:S01]  /*0ac0*/  ISETP.GE.AND P4, PT, R15, RZ, PT ;  /* 0x000000ff0f00720c */ /* 0x000fe20003f86270 */
[----:B-1----:R-:W0:Y:S02]  /*0ad0*/  MUFU.RCP R11, R11 ;  /* 0x0000000b000b7308 */ /* 0x002e240000001000 */
[----:B0-----:R-:W-:-:S06]  /*0ae0*/  IADD3 R21, PT, PT, R11, 0xffffffe, RZ ;  /* 0x0ffffffe0b157810 */ /* 0x001fcc0007ffe0ff */
[----:B------:R-:W0:Y:S02]  /*0af0*/  F2I.FTZ.U32.TRUNC.NTZ R21, R21 ;  /* 0x0000001500157305 */ /* 0x000e24000021f000 */
[----:B0-----:R-:W-:-:S04]  /*0b00*/  IMAD.MOV R9, RZ, RZ, -R21 ;  /* 0x000000ffff097224 */ /* 0x001fc800078e0a15 */
[----:B------:R-:W-:-:S04]  /*0b10*/  IMAD R9, R9, UR11, RZ ;  /* 0x0000000b09097c24 */ /* 0x000fc8000f8e02ff */
[----:B------:R-:W-:-:S04]  /*0b20*/  IMAD.HI.U32 R9, R21, R9, R20 ;  /* 0x0000000915097227 */ /* 0x000fc800078e0014 */
[----:B------:R-:W-:-:S04]  /*0b30*/  IMAD.MOV.U32 R20, RZ, RZ, R13 ;  /* 0x000000ffff147224 */ /* 0x000fc800078e000d */
[----:B------:R-:W-:-:S04]  /*0b40*/  IMAD.HI.U32 R13, R9, R20, RZ ;  /* 0x00000014090d7227 */ /* 0x000fc800078e00ff */
[----:B------:R-:W-:-:S04]  /*0b50*/  IMAD.MOV R11, RZ, RZ, -R13 ;  /* 0x000000ffff0b7224 */ /* 0x000fc800078e0a0d */
[----:B------:R-:W-:-:S05]  /*0b60*/  IMAD R11, R11, UR11, R20 ;  /* 0x0000000b0b0b7c24 */ /* 0x000fca000f8e0214 */
[----:B------:R-:W-:-:S13]  /*0b70*/  ISETP.LT.U32.AND P3, PT, R11, UR10, PT ;  /* 0x0000000a0b007c0c */ /* 0x000fda000bf61070 */
[----:B------:R-:W-:Y:S01]  /*0b80*/  @!P3 VIADD R11, R11, -UR11 ;  /* 0x8000000b0b0bbc36 */ /* 0x000fe20008000000 */
[----:B------:R-:W-:-:S04]  /*0b90*/  @!P3 IADD3 R13, PT, PT, R13, 0x1, RZ ;  /* 0x000000010d0db810 */ /* 0x000fc80007ffe0ff */
[----:B------:R-:W-:-:S13]  /*0ba0*/  ISETP.GE.U32.AND P1, PT, R11, UR10, PT ;  /* 0x0000000a0b007c0c */ /* 0x000fda000bf26070 */
[----:B------:R-:W-:-:S04]  /*0bb0*/  @P1 VIADD R13, R13, 0x1 ;  /* 0x000000010d0d1836 */ /* 0x000fc80000000000 */
[----:B------:R-:W-:-:S05]  /*0bc0*/  @!P4 IMAD.MOV R13, RZ, RZ, -R13 ;  /* 0x000000ffff0dc224 */ /* 0x000fca00078e0a0d */
[----:B------:R-:W-:-:S04]  /*0bd0*/  SEL R24, R13, UR12, P2 ;  /* 0x0000000c0d187c07 */ /* 0x000fc80009000000 */
[----:B------:R-:W-:-:S04]  /*0be0*/  ISETP.GE.AND P1, PT, R24, R7, PT ;  /* 0x000000071800720c */ /* 0x000fc80003f26270 */
[----:B------:R-:W-:-:S04]  /*0bf0*/  ISETP.GT.AND P1, PT, R24, -0x1, !P1 ;  /* 0xffffffff1800780c */ /* 0x000fc80004f24270 */
[----:B------:R-:W-:-:S13]  /*0c00*/  PLOP3.LUT P1, PT, P0, P1, PT, 0x80, 0x8 ;  /* 0x000000000008781c */ /* 0x000fda0000723070 */
[----:B------:R-:W-:Y:S05]  /*0c10*/  @!P1 BRA `(.L_x_4) ;  /* 0x0000000000949947 */ /* 0x000fea0003800000 */
        /* <DEDUP_REMOVED lines=12> */
[----:B------:R-:W-:-:S05]  /*0ce0*/  IMAD.HI.U32 R23, R23, R26, RZ ;  /* 0x0000001a17177227 */ /* 0x000fca00078e00ff */
[----:B------:R-:W-:-:S05]  /*0cf0*/  IADD3 R23, PT, PT, -R23, RZ, RZ ;  /* 0x000000ff17177210 */ /* 0x000fca0007ffe1ff */
[----:B------:R-:W-:-:S05]  /*0d00*/  IMAD R26, R13, R23, R26 ;  /* 0x000000170d1a7224 */ /* 0x000fca00078e021a */
[----:B------:R-:W-:-:S13]  /*0d10*/  ISETP.GT.U32.AND P1, PT, R13, R26, PT ;  /* 0x0000001a0d00720c */ /* 0x000fda0003f24070 */
[----:B------:R-:W-:-:S05]  /*0d20*/  @!P1 IMAD.IADD R26, R26, 0x1, -R13 ;  /* 0x000000011a1a9824 */ /* 0x000fca00078e0a0d */
[----:B------:R-:W-:-:S13]  /*0d30*/  ISETP.GT.U32.AND P1, PT, R13, R26, PT ;  /* 0x0000001a0d00720c */ /* 0x000fda0003f24070 */
[----:B------:R-:W-:-:S04]  /*0d40*/  @!P1 IMAD.IADD R26, R26, 0x1, -R13 ;  /* 0x000000011a1a9824 */ /* 0x000fc800078e0a0d */
        /* <DEDUP_REMOVED lines=9> */
[----:B------:R-:W-:-:S04]  /*0de0*/  @!P3 IADD3 R11, PT, PT, -R11, RZ, RZ ;  /* 0x000000ff0b0bb210 */ /* 0x000fc80007ffe1ff */
        /* <DEDUP_REMOVED lines=8> */
.L_x_4:
[----:B------:R-:W-:Y:S05]  /*0e70*/  BSYNC.RECONVERGENT B0 ;  /* 0x0000000000007941 */ /* 0x000fea0003800200 */
.L_x_3:
[----:B------:R-:W-:Y:S01]  /*0e80*/  VIADD R23, R8, 0xffffffff ;  /* 0xffffffff08177836 */ /* 0x000fe20000000000 */
[----:B------:R-:W-:Y:S04]  /*0e90*/  BSSY.RECONVERGENT B0, `(.L_x_5) ;  /* 0x0000037000007945 */ /* 0x000fe80003800200 */
[----:B------:R-:W-:Y:S02]  /*0ea0*/  IABS R20, R23 ;  /* 0x0000001700147213 */ /* 0x000fe40000000000 */
[----:B------:R-:W-:-:S03]  /*0eb0*/  LOP3.LUT R15, R23, UR18, RZ, 0x3c, !PT ;  /* 0x00000012170f7c12 */ /* 0x000fc6000f8e3cff */
[----:B------:R-:W-:Y:S01]  /*0ec0*/  IMAD.HI.U32 R13, R9, R20, RZ ;  /* 0x00000014090d7227 */ /* 0x000fe200078e00ff */
[----:B------:R-:W-:-:S03]  /*0ed0*/  ISETP.GE.AND P4, PT, R15, RZ, PT ;  /* 0x000000ff0f00720c */ /* 0x000fc60003f86270 */
[----:B------:R-:W-:-:S04]  /*0ee0*/  IMAD.MOV R11, RZ, RZ, -R13 ;  /* 0x000000ffff0b7224 */ /* 0x000fc800078e0a0d */
[----:B------:R-:W-:-:S05]  /*0ef0*/  IMAD R11, R11, UR11, R20 ;  /* 0x0000000b0b0b7c24 */ /* 0x000fca000f8e0214 */
[----:B------:R-:W-:-:S13]  /*0f00*/  ISETP.LT.U32.AND P3, PT, R11, UR10, PT ;  /* 0x0000000a0b007c0c */ /* 0x000fda000bf61070 */
[----:B------:R-:W-:Y:S02]  /*0f10*/  @!P3 VIADD R11, R11, -UR11 ;  /* 0x8000000b0b0bbc36 */ /* 0x000fe40008000000 */
[----:B------:R-:W-:-:S03]  /*0f20*/  @!P3 VIADD R13, R13, 0x1 ;  /* 0x000000010d0db836 */ /* 0x000fc60000000000 */
[----:B------:R-:W-:-:S13]  /*0f30*/  ISETP.GE.U32.AND P1, PT, R11, UR10, PT ;  /* 0x0000000a0b007c0c */ /* 0x000fda000bf26070 */
[----:B------:R-:W-:-:S05]  /*0f40*/  @P1 IADD3 R13, PT, PT, R13, 0x1, RZ ;  /* 0x000000010d0d1810 */ /* 0x000fca0007ffe0ff */
        /* <DEDUP_REMOVED lines=8> */
[----:B------:R-:W1:Y:S01]  /*0fd0*/  I2F.RP R15, R13 ;  /* 0x0000000d000f7306 */ /* 0x000e620000209400 */
[----:B------:R-:W-:-:S07]  /*0fe0*/  ISETP.NE.AND P4, PT, R6, RZ, PT ;  /* 0x000000ff0600720c */ /* 0x000fce0003f85270 */
[----:B-1----:R-:W1:Y:S02]  /*0ff0*/  MUFU.RCP R15, R15 ;  /* 0x0000000f000f7308 */ /* 0x002e640000001000 */
[----:B-1----:R-:W-:-:S06]  /*1000*/  VIADD R20, R15, 0xffffffe ;  /* 0x0ffffffe0f147836 */ /* 0x002fcc0000000000 */
[----:B0-----:R0:W1:Y:S02]  /*1010*/  F2I.FTZ.U32.TRUNC.NTZ R21, R20 ;  /* 0x0000001400157305 */ /* 0x001064000021f000 */
        /* <DEDUP_REMOVED lines=9> */
[----:B------:R-:W-:-:S04]  /*10b0*/  @!P1 IADD3 R26, PT, PT, R26, -R13, RZ ;  /* 0x8000000d1a1a9210 */ /* 0x000fc80007ffe0ff */
        /* <DEDUP_REMOVED lines=15> */
[----:B------:R-:W-:-:S05]  /*11b0*/  IMAD R11, R12, R7, UR5 ;  /* 0x000000050c0b7e24 */ /* 0x000fca000f8e0207 */
[----:B------:R-:W-:-:S05]  /*11c0*/  IADD3 R11, PT, PT, R24, R11, RZ ;  /* 0x0000000b180b7210 */ /* 0x000fca0007ffe0ff */
[----:B------:R-:W-:-:S06]  /*11d0*/  IMAD.WIDE R20, R11, 0x4, R18 ;  /* 0x000000040b147825 */ /* 0x000fcc00078e0212 */
[----:B------:R-:W2:Y:S04]  /*11e0*/  LDG.E.CONSTANT R21, desc[UR14][R20.64] ;  /* 0x0000000e14157981 */ /* 0x000ea8000c1e9900 */
[----:B--2---:R1:W-:Y:S02]  /*11f0*/  REDG.E.ADD.F32.FTZ.RN.STRONG.GPU desc[UR14][R16.64], R21 ;  /* 0x00000015100079a6 */ /* 0x0043e4000c12f30e */
.L_x_6:
[----:B------:R-:W-:Y:S05]  /*1200*/  BSYNC.RECONVERGENT B0 ;  /* 0x0000000000007941 */ /* 0x000fea0003800200 */
.L_x_5:
        /* <DEDUP_REMOVED lines=12> */
[----:B------:R-:W-:-:S05]  /*12d0*/  @P1 VIADD R13, R13, 0x1 ;  /* 0x000000010d0d1836 */ /* 0x000fca0000000000 */
[----:B------:R-:W-:-:S04]  /*12e0*/  @!P4 IADD3 R13, PT, PT, -R13, RZ, RZ ;  /* 0x000000ff0d0dc210 */ /* 0x000fc80007ffe1ff */
[----:B------:R-:W-:-:S04]  /*12f0*/  SEL R24, R13, UR12, P2 ;  /* 0x0000000c0d187c07 */ /* 0x000fc80009000000 */
[----:B------:R-:W-:-:S04]  /*1300*/  ISETP.GE.AND P1, PT, R24, R7, PT ;  /* 0x000000071800720c */ /* 0x000fc80003f26270 */
[----:B------:R-:W-:-:S04]  /*1310*/  ISETP.GT.AND P1, PT, R24, -0x1, !P1 ;  /* 0xffffffff1800780c */ /* 0x000fc80004f24270 */
[----:B------:R-:W-:-:S13]  /*1320*/  PLOP3.LUT P1, PT, P0, P1, PT, 0x80, 0x8 ;  /* 0x000000000008781c */ /* 0x000fda0000723070 */
[----:B------:R-:W-:Y:S05]  /*1330*/  @!P1 BRA `(.L_x_8) ;  /* 0x0000000000949947 */ /* 0x000fea0003800000 */
[----:B------:R-:W-:Y:S02]  /*1340*/  IABS R13, R6 ;  /* 0x00000006000d7213 */ /* 0x000fe40000000000 */
[----:B------:R-:W-:Y:S02]  /*1350*/  ISETP.GE.AND P3, PT, R4, RZ, PT ;  /* 0x000000ff0400720c */ /* 0x000fe40003f66270 */
[----:B------:R-:W2:Y:S01]  /*1360*/  I2F.RP R15, R13 ;  /* 0x0000000d000f7306 */ /* 0x000ea20000209400 */
[----:B------:R-:W-:-:S07]  /*1370*/  ISETP.NE.AND P4, PT, R6, RZ, PT ;  /* 0x000000ff0600720c */ /* 0x000fce0003f85270 */
[----:B--2---:R-:W2:Y:S02]  /*1380*/  MUFU.RCP R15, R15 ;  /* 0x0000000f000f7308 */ /* 0x004ea40000001000 */
[----:B--2---:R-:W-:-:S06]  /*1390*/  VIADD R20, R15, 0xffffffe ;  /* 0x0ffffffe0f147836 */ /* 0x004fcc0000000000 */
[----:B01----:R0:W1:Y:S02]  /*13a0*/  F2I.FTZ.U32.TRUNC.NTZ R21, R20 ;  /* 0x0000001400157305 */ /* 0x003064000021f000 */
        /* <DEDUP_REMOVED lines=30> */
.L_x_8:
[----:B------:R-:W-:Y:S05]  /*1590*/  BSYNC.RECONVERGENT B0 ;  /* 0x0000000000007941 */ /* 0x000fea0003800200 */
.L_x_7:
[----:B------:R-:W-:Y:S01]  /*15a0*/  IADD3 R8, PT, PT, R8, -0x4, RZ ;  /* 0xfffffffc08087810 */ /* 0x000fe20007ffe0ff */
[----:B------:R-:W-:Y:S01]  /*15b0*/  ULEA UR5, UR7, UR5, 0x2 ;  /* 0x0000000507057291 */ /* 0x000fe2000f8e10ff */
[----:B------:R-:W-:Y:S11]  /*15c0*/  BRA.U UP0, `(.L_x_9) ;  /* 0xfffffff100287547 */ /* 0x000ff6000b83ffff */
[----:B------:R-:W-:-:S05]  /*15d0*/  UMOV UR5, UR9 ;  /* 0x0000000900057c82 */ /* 0x000fca0008000000 */
.L_x_0:
[----:B------:R-:W-:-:S09]  /*15e0*/  UISETP.NE.AND UP0, UPT, UR6, URZ, UPT ;  /* 0x000000ff0600728c */ /* 0x000fd2000bf05270 */
[----:B------:R-:W-:Y:S05]  /*15f0*/  BRA.U !UP0, `(.L_x_10) ;  /* 0x0000000d08387547 */ /* 0x000fea000b800000 */
[----:B------:R-:W3:Y:S01]  /*1600*/  LDCU UR11, c[0x0][0x3b4] ;  /* 0x00007680ff0b77ac */ /* 0x000ee20008000800 */
[----:B------:R-:W-:Y:S01]  /*1610*/  VIADD R7, R2, -UR5 ;  /* 0x8000000502077c36 */ /* 0x000fe20008000000 */
[----:B------:R-:W-:Y:S01]  /*1620*/  BSSY.RECONVERGENT B0, `(.L_x_11) ;  /* 0x000004a000007945 */ /* 0x000fe20003800200 */
[----:B------:R-:W-:Y:S01]  /*1630*/  IMAD.MOV.U32 R8, RZ, RZ, RZ ;  /* 0x000000ffff087224 */ /* 0x000fe200078e00ff */
[----:B------:R-:W4:Y:S02]  /*1640*/  LDCU UR18, c[0x0][0x3ac] ;  /* 0x00007580ff1277ac */ /* 0x000f240008000800 */
[----:B------:R-:W-:Y:S02]  /*1650*/  IABS R12, R7 ;  /* 0x00000007000c7213 */ /* 0x000fe40000000000 */
[----:B---3--:R-:W-:Y:S01]  /*1660*/  IABS R6, UR11 ;  /* 0x0000000b00067c13 */ /* 0x008fe20008000000 */
[----:B------:R-:W-:-:S03]  /*1670*/  ULOP3.LUT UR13, URZ, UR11, URZ, 0x33, !UPT ;  /* 0x0000000bff0d7292 */ /* 0x000fc6000f8e33ff */
[----:B------:R-:W-:-:S13]  /*1680*/  R2UR UR12, R6 ;  /* 0x00000000060c72ca */ /* 0x000fda00000e0000 */
[----:B------:R-:W3:Y:S08]  /*1690*/  I2F.RP R10, UR12 ;  /* 0x0000000c000a7d06 */ /* 0x000ef00008209400 */
[----:B---3--:R-:W3:Y:S02]  /*16a0*/  MUFU.RCP R10, R10 ;  /* 0x0000000a000a7308 */ /* 0x008ee40000001000 */
[----:B---3--:R-:W-:-:S06]  /*16b0*/  VIADD R11, R10, 0xffffffe ;  /* 0x0ffffffe0a0b7836 */ /* 0x008fcc0000000000 */
[----:B------:R-:W3:Y:S02]  /*16c0*/  F2I.FTZ.U32.TRUNC.NTZ R9, R11 ;  /* 0x0000000b00097305 */ /* 0x000ee4000021f000 */
[----:B---3--:R-:W-:-:S04]  /*16d0*/  IMAD.MOV R13, RZ, RZ, -R9 ;  /* 0x000000ffff0d7224 */ /* 0x008fc800078e0a09 */
[----:B------:R-:W-:-:S04]  /*16e0*/  IMAD R13, R13, UR12, RZ ;  /* 0x0000000c0d0d7c24 */ /* 0x000fc8000f8e02ff */
[----:B------:R-:W-:-:S04]  /*16f0*/  IMAD.HI.U32 R6, R9, R13, R8 ;  /* 0x0000000d09067227 */ /* 0x000fc800078e0008 */
[----:B------:R-:W-:-:S04]  /*1700*/  IMAD.MOV.U32 R9, RZ, RZ, R12 ;  /* 0x000000ffff097224 */ /* 0x000fc800078e000c */
[----:B------:R-:W-:-:S05]  /*1710*/  IMAD.HI.U32 R8, R6, R9, RZ ;  /* 0x0000000906087227 */ /* 0x000fca00078e00ff */
[----:B------:R-:W-:-:S05]  /*1720*/  IADD3 R10, PT, PT, -R8, RZ, RZ ;  /* 0x000000ff080a7210 */ /* 0x000fca0007ffe1ff */
[----:B------:R-:W-:Y:S01]  /*1730*/  IMAD R9, R10, UR12, R9 ;  /* 0x0000000c0a097c24 */ /* 0x000fe2000f8e0209 */
[----:B------:R-:W-:-:S04]  /*1740*/  LOP3.LUT R10, R7, UR11, RZ, 0x3c, !PT ;  /* 0x0000000b070a7c12 */ /* 0x000fc8000f8e3cff */
[----:B------:R-:W-:Y:S02]  /*1750*/  ISETP.LT.U32.AND P2, PT, R9, UR12, PT ;  /* 0x0000000c09007c0c */ /* 0x000fe4000bf41070 */
[----:B------:R-:W-:-:S11]  /*1760*/  ISETP.GE.AND P3, PT, R10, RZ, PT ;  /* 0x000000ff0a00720c */ /* 0x000fd60003f66270 */
[----:B------:R-:W-:Y:S02]  /*1770*/  @!P2 VIADD R9, R9, -UR12 ;  /* 0x8000000c0909ac36 */ /* 0x000fe40008000000 */
[----:B------:R-:W-:Y:S01]  /*1780*/  @!P2 VIADD R8, R8, 0x1 ;  /* 0x000000010808a836 */ /* 0x000fe20000000000 */
[----:B------:R-:W-:Y:S02]  /*1790*/  ISETP.NE.AND P2, PT, RZ, UR11, PT ;  /* 0x0000000bff007c0c */ /* 0x000fe4000bf45270 */
[----:B------:R-:W-:-:S13]  /*17a0*/  ISETP.GE.U32.AND P1, PT, R9, UR12, PT ;  /* 0x0000000c09007c0c */ /* 0x000fda000bf26070 */
[----:B------:R-:W-:-:S04]  /*17b0*/  @P1 VIADD R8, R8, 0x1 ;  /* 0x0000000108081836 */ /* 0x000fc80000000000 */
[----:B------:R-:W-:-:S05]  /*17c0*/  @!P3 IMAD.MOV R8, RZ, RZ, -R8 ;  /* 0x000000ffff08b224 */ /* 0x000fca00078e0a08 */
[----:B------:R-:W-:-:S04]  /*17d0*/  SEL R8, R8, UR13, P2 ;  /* 0x0000000d08087c07 */ /* 0x000fc80009000000 */
[----:B----4-:R-:W-:-:S04]  /*17e0*/  ISETP.GE.AND P1, PT, R8, UR18, PT ;  /* 0x0000001208007c0c */ /* 0x010fc8000bf26270 */
[----:B------:R-:W-:-:S04]  /*17f0*/  ISETP.GT.AND P1, PT, R8, -0x1, !P1 ;  /* 0xffffffff0800780c */ /* 0x000fc80004f24270 */
[----:B------:R-:W-:-:S13]  /*1800*/  PLOP3.LUT P1, PT, P0, P1, PT, 0x80, 0x8 ;  /* 0x000000000008781c */ /* 0x000fda0000723070 */
[----:B------:R-:W-:Y:S05]  /*1810*/  @!P1 BRA `(.L_x_12) ;  /* 0x0000000000a89947 */ /* 0x000fea0003800000 */
[----:B------:R-:W3:Y:S01]  /*1820*/  LDC R18, c[0x0][0x3b0] ;  /* 0x0000ec00ff127b82 */ /* 0x000ee20000000800 */
[----:B------:R-:W-:Y:S02]  /*1830*/  IABS R14, R4 ;  /* 0x00000004000e7213 */ /* 0x000fe40000000000 */
[----:B------:R-:W-:Y:S02]  /*1840*/  ISETP.GE.AND P3, PT, R4, RZ, PT ;  /* 0x000000ff0400720c */ /* 0x000fe40003f66270 */
[----:B---3--:R-:W-:Y:S02]  /*1850*/  IABS R12, R18 ;  /* 0x00000012000c7213 */ /* 0x008fe40000000000 */
[----:B------:R-:W-:Y:S02]  /*1860*/  ISETP.NE.AND P4, PT, R18, RZ, PT ;  /* 0x000000ff1200720c */ /* 0x000fe40003f85270 */
[----:B------:R-:W3:Y:S08]  /*1870*/  I2F.RP R13, R12 ;  /* 0x0000000c000d7306 */ /* 0x000ef00000209400 */
[----:B---3--:R-:W3:Y:S02]  /*1880*/  MUFU.RCP R13, R13 ;  /* 0x0000000d000d7308 */ /* 0x008ee40000001000 */
[----:B---3--:R-:W-:-:S06]  /*1890*/  VIADD R10, R13, 0xffffffe ;  /* 0x0ffffffe0d0a7836 */ /* 0x008fcc0000000000 */
[----:B------:R3:W4:Y:S02]  /*18a0*/  F2I.FTZ.U32.TRUNC.NTZ R11, R10 ;  /* 0x0000000a000b7305 */ /* 0x000724000021f000 */
[----:B---3--:R-:W-:Y:S01]  /*18b0*/  IMAD.MOV.U32 R10, RZ, RZ, RZ ;  /* 0x000000ffff0a7224 */ /* 0x008fe200078e00ff */
[----:B----4-:R-:W-:-:S05]  /*18c0*/  IADD3 R15, PT, PT, RZ, -R11, RZ ;  /* 0x8000000bff0f7210 */ /* 0x010fca0007ffe0ff */
[----:B------:R-:W-:-:S04]  /*18d0*/  IMAD R15, R15, R12, RZ ;  /* 0x0000000c0f0f7224 */ /* 0x000fc800078e02ff */
[----:B------:R-:W-:-:S04]  /*18e0*/  IMAD.HI.U32 R15, R11, R15, R10 ;  /* 0x0000000f0b0f7227 */ /* 0x000fc800078e000a */
[----:B------:R-:W-:-:S04]  /*18f0*/  IMAD.MOV.U32 R11, RZ, RZ, R14 ;  /* 0x000000ffff0b7224 */ /* 0x000fc800078e000e */
[----:B------:R-:W-:-:S04]  /*1900*/  IMAD.HI.U32 R15, R15, R11, RZ ;  /* 0x0000000b0f0f7227 */ /* 0x000fc800078e00ff */
[----:B------:R-:W-:-:S04]  /*1910*/  IMAD.MOV R15, RZ, RZ, -R15 ;  /* 0x000000ffff0f7224 */ /* 0x000fc800078e0a0f */
[----:B------:R-:W-:-:S05]  /*1920*/  IMAD R11, R12, R15, R11 ;  /* 0x0000000f0c0b7224 */ /* 0x000fca00078e020b */
[----:B------:R-:W-:-:S13]  /*1930*/  ISETP.GT.U32.AND P1, PT, R12, R11, PT ;  /* 0x0000000b0c00720c */ /* 0x000fda0003f24070 */
[----:B------:R-:W-:-:S05]  /*1940*/  @!P1 IMAD.IADD R11, R11, 0x1, -R12 ;  /* 0x000000010b0b9824 */ /* 0x000fca00078e0a0c */
[----:B------:R-:W-:-:S13]  /*1950*/  ISETP.GT.U32.AND P1, PT, R12, R11, PT ;  /* 0x0000000b0c00720c */ /* 0x000fda0003f24070 */
[----:B------:R-:W-:-:S05]  /*1960*/  @!P1 IMAD.IADD R11, R11, 0x1, -R12 ;  /* 0x000000010b0b9824 */ /* 0x000fca00078e0a0c */
[----:B------:R-:W-:-:S05]  /*1970*/  MOV R10, R11 ;  /* 0x0000000b000a7202 */ /* 0x000fca0000000f00 */
        /* <DEDUP_REMOVED lines=12> */
[----:B------:R-:W3:Y:S01]  /*1a40*/  LDC R12, c[0x0][0x3a8] ;  /* 0x0000ea00ff0c7b82 */ /* 0x000ee20000000800 */
[----:B------:R-:W-:-:S07]  /*1a50*/  UIADD3 UR9, UPT, UPT, UR17, UR5, URZ ;  /* 0x0000000511097290 */ /* 0x000fce000fffe0ff */
[----:B------:R-:W4:Y:S01]  /*1a60*/  LDC.64 R10, c[0x0][0x380] ;  /* 0x0000e000ff0a7b82 */ /* 0x000f220000000a00 */
[----:B---3--:R-:W-:-:S04]  /*1a70*/  IMAD R7, R12, UR9, R5 ;  /* 0x000000090c077c24 */ /* 0x008fc8000f8e0205 */
[----:B------:R-:W-:-:S04]  /*1a80*/  IMAD R7, R7, UR18, R8 ;  /* 0x0000001207077c24 */ /* 0x000fc8000f8e0208 */
[----:B----4-:R-:W-:-:S06]  /*1a90*/  IMAD.WIDE R8, R7, 0x4, R10 ;  /* 0x0000000407087825 */ /* 0x010fcc00078e020a */
[----:B------:R-:W3:Y:S04]  /*1aa0*/  LDG.E.CONSTANT R9, desc[UR14][R8.64] ;  /* 0x0000000e08097981 */ /* 0x000ee8000c1e9900 */
[----:B---3--:R3:W-:Y:S02]  /*1ab0*/  REDG.E.ADD.F32.FTZ.RN.STRONG.GPU desc[UR14][R16.64], R9 ;  /* 0x00000009100079a6 */ /* 0x0087e4000c12f30e */
.L_x_12:
[----:B------:R-:W-:Y:S05]  /*1ac0*/  BSYNC.RECONVERGENT B0 ;  /* 0x0000000000007941 */ /* 0x000fea0003800200 */
.L_x_11:
[----:B------:R-:W-:-:S09]  /*1ad0*/  UISETP.NE.AND UP0, UPT, UR6, 0x1, UPT ;  /* 0x000000010600788c */ /* 0x000fd2000bf05270 */
[----:B------:R-:W-:Y:S05]  /*1ae0*/  BRA.U !UP0, `(.L_x_10) ;  /* 0x0000000508fc7547 */ /* 0x000fea000b800000 */
[----:B------:R-:W-:Y:S01]  /*1af0*/  UIADD3 UR10, UPT, UPT, UR5, 0x1, URZ ;  /* 0x00000001050a7890 */ /* 0x000fe2000fffe0ff */
[----:B------:R-:W-:Y:S05]  /*1b00*/  BSSY.RECONVERGENT B0, `(.L_x_13) ;  /* 0x000003c000007945 */ /* 0x000fea0003800200 */
[----:B------:R-:W-:-:S05]  /*1b10*/  VIADD R15, R2, -UR10 ;  /* 0x8000000a020f7c36 */ /* 0x000fca0008000000 */
[----:B---3--:R-:W-:-:S05]  /*1b20*/  IABS R9, R15 ;  /* 0x0000000f00097213 */ /* 0x008fca0000000000 */
[----:B------:R-:W-:-:S04]  /*1b30*/  IMAD.HI.U32 R7, R6, R9, RZ ;  /* 0x0000000906077227 */ /* 0x000fc800078e00ff */
[----:B------:R-:W-:-:S04]  /*1b40*/  IMAD.MOV R8, RZ, RZ, -R7 ;  /* 0x000000ffff087224 */ /* 0x000fc800078e0a07 */
[----:B------:R-:W-:Y:S01]  /*1b50*/  IMAD R8, R8, UR12, R9 ;  /* 0x0000000c08087c24 */ /* 0x000fe2000f8e0209 */
[----:B------:R-:W-:-:S04]  /*1b60*/  LOP3.LUT R9, R15, UR11, RZ, 0x3c, !PT ;  /* 0x0000000b0f097c12 */ /* 0x000fc8000f8e3cff */
[----:B------:R-:W-:Y:S02]  /*1b70*/  ISETP.LT.U32.AND P3, PT, R8, UR12, PT ;  /* 0x0000000c08007c0c */ /* 0x000fe4000bf61070 */
[----:B------:R-:W-:-:S11]  /*1b80*/  ISETP.GE.AND P4, PT, R9, RZ, PT ;  /* 0x000000ff0900720c */ /* 0x000fd60003f86270 */
[----:B------:R-:W-:Y:S01]  /*1b90*/  @!P3 IADD3 R8, PT, PT, R8, -UR12, RZ ;  /* 0x8000000c0808bc10 */ /* 0x000fe2000fffe0ff */
[----:B------:R-:W-:-:S03]  /*1ba0*/  @!P3 VIADD R7, R7, 0x1 ;  /* 0x000000010707b836 */ /* 0x000fc60000000000 */
[----:B------:R-:W-:-:S13]  /*1bb0*/  ISETP.GE.U32.AND P1, PT, R8, UR12, PT ;  /* 0x0000000c08007c0c */ /* 0x000fda000bf26070 */
[----:B------:R-:W-:-:S04]  /*1bc0*/  @P1 VIADD R7, R7, 0x1 ;  /* 0x0000000107071836 */ /* 0x000fc80000000000 */
[----:B------:R-:W-:-:S05]  /*1bd0*/  @!P4 IMAD.MOV R7, RZ, RZ, -R7 ;  /* 0x000000ffff07c224 */ /* 0x000fca00078e0a07 */
[----:B------:R-:W-:-:S04]  /*1be0*/  SEL R7, R7, UR13, P2 ;  /* 0x0000000d07077c07 */ /* 0x000fc80009000000 */
[----:B------:R-:W-:-:S04]  /*1bf0*/  ISETP.GE.AND P1, PT, R7, UR18, PT ;  /* 0x0000001207007c0c */ /* 0x000fc8000bf26270 */
[----:B------:R-:W-:-:S04]  /*1c00*/  ISETP.GT.AND P1, PT, R7, -0x1, !P1 ;  /* 0xffffffff0700780c */ /* 0x000fc80004f24270 */
[----:B------:R-:W-:-:S13]  /*1c10*/  PLOP3.LUT P1, PT, P0, P1, PT, 0x80, 0x8 ;  /* 0x000000000008781c */ /* 0x000fda0000723070 */
[----:B------:R-:W-:Y:S05]  /*1c20*/  @!P1 BRA `(.L_x_14) ;  /* 0x0000000000a49947 */ /* 0x000fea0003800000 */
[----:B------:R-:W3:Y:S01]  /*1c30*/  LDC R18, c[0x0][0x3b0] ;  /* 0x0000ec00ff127b82 */ /* 0x000ee20000000800 */
[----:B------:R-:W-:Y:S02]  /*1c40*/  ISETP.GE.AND P3, PT, R4, RZ, PT ;  /* 0x000000ff0400720c */ /* 0x000fe40003f66270 */
[----:B---3--:R-:W-:Y:S02]  /*1c50*/  IABS R9, R18 ;  /* 0x0000001200097213 */ /* 0x008fe40000000000 */
[----:B------:R-:W-:Y:S02]  /*1c60*/  ISETP.NE.AND P4, PT, R18, RZ, PT ;  /* 0x000000ff1200720c */ /* 0x000fe40003f85270 */
[----:B------:R-:W3:Y:S08]  /*1c70*/  I2F.RP R12, R9 ;  /* 0x00000009000c7306 */ /* 0x000ef00000209400 */
[----:B---3--:R-:W3:Y:S02]  /*1c80*/  MUFU.RCP R12, R12 ;  /* 0x0000000c000c7308 */ /* 0x008ee40000001000 */
[----:B---3--:R-:W-:-:S06]  /*1c90*/  VIADD R10, R12, 0xffffffe ;  /* 0x0ffffffe0c0a7836 */ /* 0x008fcc0000000000 */
[----:B------:R3:W4:Y:S02]  /*1ca0*/  F2I.FTZ.U32.TRUNC.NTZ R11, R10 ;  /* 0x0000000a000b7305 */ /* 0x000724000021f000 */
[----:B---3--:R-:W-:Y:S02]  /*1cb0*/  HFMA2 R10, -RZ, RZ, 0, 0 ;  /* 0x00000000ff0a7431 */ /* 0x008fe400000001ff */
[----:B----4-:R-:W-:-:S04]  /*1cc0*/  IMAD.MOV R14, RZ, RZ, -R11 ;  /* 0x000000ffff0e7224 */ /* 0x010fc800078e0a0b */
        /* <DEDUP_REMOVED lines=15> */
[----:B------:R-:W-:Y:S02]  /*1dc0*/  ISETP.GE.AND P3, PT, R15, RZ, PT ;  /* 0x000000ff0f00720c */ /* 0x000fe40003f66270 */
[C---:B------:R-:W-:Y:S02]  /*1dd0*/  ISETP.LT.U32.AND P1, PT, R8.reuse, UR12, PT ;  /* 0x0000000c08007c0c */ /* 0x040fe4000bf21070 */
[----:B------:R-:W-:-:S04]  /*1de0*/  IADD3 R9, PT, PT, R8, -UR12, RZ ;  /* 0x8000000c08097c10 */ /* 0x000fc8000fffe0ff */
[----:B------:R-:W-:-:S05]  /*1df0*/  SEL R8, R9, R8, !P1 ;  /* 0x0000000809087207 */ /* 0x000fca0004800000 */
        /* <DEDUP_REMOVED lines=12> */
.L_x_14:
[----:B------:R-:W-:Y:S05]  /*1ec0*/  BSYNC.RECONVERGENT B0 ;  /* 0x0000000000007941 */ /* 0x000fea0003800200 */
.L_x_13:
[----:B------:R-:W-:-:S09]  /*1ed0*/  UISETP.NE.AND UP0, UPT, UR6, 0x2, UPT ;  /* 0x000000020600788c */ /* 0x000fd2000bf05270 */
[----:B------:R-:W-:Y:S05]  /*1ee0*/  BRA.U !UP0, `(.L_x_10) ;  /* 0x0000000108fc7547 */ /* 0x000fea000b800000 */
[----:B------:R-:W-:Y:S01]  /*1ef0*/  UIADD3 UR5, UPT, UPT, UR5, 0x2, URZ ;  /* 0x0000000205057890 */ /* 0x000fe2000fffe0ff */
[----:B------:R-:W-:Y:S05]  /*1f00*/  BSSY.RECONVERGENT B0, `(.L_x_10) ;  /* 0x000003d000007945 */ /* 0x000fea0003800200 */
[----:B------:R-:W-:-:S05]  /*1f10*/  VIADD R12, R2, -UR5 ;  /* 0x80000005020c7c36 */ /* 0x000fca0008000000 */
[----:B------:R-:W-:-:S05]  /*1f20*/  IABS R7, R12 ;  /* 0x0000000c00077213 */ /* 0x000fca0000000000 */
[----:B------:R-:W-:-:S04]  /*1f30*/  IMAD.HI.U32 R6, R6, R7, RZ ;  /* 0x0000000706067227 */ /* 0x000fc800078e00ff */
[----:B------:R-:W-:-:S04]  /*1f40*/  IMAD.MOV R8, RZ, RZ, -R6 ;  /* 0x000000ffff087224 */ /* 0x000fc800078e0a06 */
[----:B------:R-:W-:Y:S01]  /*1f50*/  IMAD R7, R8, UR12, R7 ;  /* 0x0000000c08077c24 */ /* 0x000fe2000f8e0207 */
[----:B------:R-:W-:-:S04]  /*1f60*/  LOP3.LUT R8, R12, UR11, RZ, 0x3c, !PT ;  /* 0x0000000b0c087c12 */ /* 0x000fc8000f8e3cff */
[----:B------:R-:W-:Y:S02]  /*1f70*/  ISETP.LT.U32.AND P3, PT, R7, UR12, PT ;  /* 0x0000000c07007c0c */ /* 0x000fe4000bf61070 */
[----:B------:R-:W-:-:S11]  /*1f80*/  ISETP.GE.AND P4, PT, R8, RZ, PT ;  /* 0x000000ff0800720c */ /* 0x000fd60003f86270 */
[----:B------:R-:W-:Y:S01]  /*1f90*/  @!P3 VIADD R7, R7, -UR12 ;  /* 0x8000000c0707bc36 */ /* 0x000fe20008000000 */
[----:B------:R-:W-:-:S04]  /*1fa0*/  @!P3 IADD3 R6, PT, PT, R6, 0x1, RZ ;  /* 0x000000010606b810 */ /* 0x000fc80007ffe0ff */
        /* <DEDUP_REMOVED lines=8> */
[----:B------:R-:W4:Y:S01]  /*2030*/  LDC R15, c[0x0][0x3b0] ;  /* 0x0000ec00ff0f7b82 */ /* 0x000f220000000800 */
[----:B------:R-:W-:Y:S02]  /*2040*/  IABS R14, R4 ;  /* 0x00000004000e7213 */ /* 0x000fe40000000000 */
[----:B------:R-:W-:Y:S02]  /*2050*/  ISETP.GE.AND P1, PT, R4, RZ, PT ;  /* 0x000000ff0400720c */ /* 0x000fe40003f26270 */
[----:B----4-:R-:W-:Y:S02]  /*2060*/  IABS R10, R15 ;  /* 0x0000000f000a7213 */ /* 0x010fe40000000000 */
[----:B------:R-:W-:Y:S02]  /*2070*/  ISETP.NE.AND P3, PT, R15, RZ, PT ;  /* 0x000000ff0f00720c */ /* 0x000fe40003f65270 */
[----:B------:R-:W4:Y:S08]  /*2080*/  I2F.RP R11, R10 ;  /* 0x0000000a000b7306 */ /* 0x000f300000209400 */
[----:B----4-:R-:W4:Y:S02]  /*2090*/  MUFU.RCP R11, R11 ;  /* 0x0000000b000b7308 */ /* 0x010f240000001000 */
[----:B----4-:R-:W-:-:S06]  /*20a0*/  VIADD R8, R11, 0xffffffe ;  /* 0x0ffffffe0b087836 */ /* 0x010fcc0000000000 */
[----:B---3--:R3:W4:Y:S02]  /*20b0*/  F2I.FTZ.U32.TRUNC.NTZ R9, R8 ;  /* 0x0000000800097305 */ /* 0x008724000021f000 */
[----:B---3--:R-:W-:Y:S01]  /*20c0*/  MOV R8, RZ ;  /* 0x000000ff00087202 */ /* 0x008fe20000000f00 */
[----:B----4-:R-:W-:-:S04]  /*20d0*/  IMAD.MOV R13, RZ, RZ, -R9 ;  /* 0x000000ffff0d7224 */ /* 0x010fc800078e0a09 */
        /* <DEDUP_REMOVED lines=31> */
.L_x_15:
[----:B------:R-:W-:Y:S05]  /*22d0*/  BSYNC.RECONVERGENT B0 ;  /* 0x0000000000007941 */ /* 0x000fea0003800200 */
.L_x_10:
[----:B------:R-:W5:Y:S01]  /*22e0*/  LDCU UR5, c[0x0][0x3a0] ;  /* 0x00007400ff0577ac */ /* 0x000f620008000800 */
[----:B------:R-:W-:-:S04]  /*22f0*/  UIADD3 UR4, UPT, UPT, UR4, 0x1, URZ ;  /* 0x0000000104047890 */ /* 0x000fc8000fffe0ff */
[----:B-----5:R-:W-:-:S09]  /*2300*/  UISETP.NE.AND UP0, UPT, UR4, UR5, UPT ;  /* 0x000000050400728c */ /* 0x020fd2000bf05270 */
[----:B------:R-:W-:Y:S05]  /*2310*/  BRA.U UP0, `(.L_x_16) ;  /* 0xffffffdd00dc7547 */ /* 0x000fea000b83ffff */
[----:B------:R-:W-:Y:S05]  /*2320*/  EXIT ;  /* 0x000000000000794d */ /* 0x000fea0003800000 */
.L_x_17:
[----:B------:R-:W-:-:S00]  /*2330*/  BRA `(.L_x_17) ;  /* 0xfffffffc00fc7947 */ /* 0x000fc0000383ffff */
[----:B------:R-:W-:-:S00]  /*2340*/  NOP ;  /* 0x0000000000007918 */ /* 0x000fc00000000000 */
        /* <DEDUP_REMOVED lines=11> */
.L_x_20:


//--------------------- .text.im2col_kernel       --------------------------
	.section	.text.im2col_kernel,"ax",@progbits
	.align	128
        .global         im2col_kernel
        .type           im2col_kernel,@function
        .size           im2col_kernel,(.L_x_21 - im2col_kernel)
        .other          im2col_kernel,@"STO_CUDA_ENTRY STV_DEFAULT"
im2col_kernel:
.text.im2col_kernel:
[----:B------:R-:W-:Y:S01]  /*0000*/  LDC R1, c[0x0][0x37c] ;  /* 0x0000df00ff017b82 */ /* 0x000fe20000000800 */
[----:B------:R-:W0:Y:S07]  /*0010*/  S2R R9, SR_TID.Y ;  /* 0x0000000000097919 */ /* 0x000e2e0000002200 */
[----:B------:R-:W1:Y:S01]  /*0020*/  LDC.64 R2, c[0x0][0x3a0] ;  /* 0x0000e800ff027b82 */ /* 0x000e620000000a00 */
[----:B------:R-:W2:Y:S07]  /*0030*/  S2R R8, SR_TID.X ;  /* 0x0000000000087919 */ /* 0x000eae0000002100 */
[----:B------:R-:W1:Y:S08]  /*0040*/  LDC.64 R14, c[0x0][0x390] ;  /* 0x0000e400ff0e7b82 */ /* 0x000e700000000a00 */
[----:B------:R-:W2:Y:S08]  /*0050*/  LDC R7, c[0x0][0x360] ;  /* 0x0000d800ff077b82 */ /* 0x000eb00000000800 */
[----:B------:R-:W0:Y:S08]  /*0060*/  S2UR UR5, SR_CTAID.Y ;  /* 0x00000000000579c3 */ /* 0x000e300000002600 */
[----:B------:R-:W0:Y:S01]  /*0070*/  LDC R0, c[0x0][0x364] ;  /* 0x0000d900ff007b82 */ /* 0x000e220000000800 */
[----:B-1----:R-:W-:-:S07]  /*0080*/  IMAD R6, R2, R15, RZ ;  /* 0x0000000f02067224 */ /* 0x002fce00078e02ff */
[----:B------:R-:W2:Y:S08]  /*0090*/  S2UR UR4, SR_CTAID.X ;  /* 0x00000000000479c3 */ /* 0x000eb00000002500 */
[----:B------:R-:W1:Y:S08]  /*00a0*/  LDC.64 R4, c[0x0][0x3a8] ;  /* 0x0000ea00ff047b82 */ /* 0x000e700000000a00 */
[----:B------:R-:W3:Y:S01]  /*00b0*/  S2UR UR6, SR_CTAID.Z ;  /* 0x00000000000679c3 */ /* 0x000ee20000002700 */
[----:B0-----:R-:W-:-:S02]  /*00c0*/  IMAD R0, R0, UR5, R9 ;  /* 0x0000000500007c24 */ /* 0x001fc4000f8e0209 */
[----:B------:R-:W-:Y:S02]  /*00d0*/  IMAD R9, R6, R3, RZ ;  /* 0x0000000306097224 */ /* 0x000fe400078e02ff */
[----:B--2---:R-:W-:-:S03]  /*00e0*/  IMAD R6, R7, UR4, R8 ;  /* 0x0000000407067c24 */ /* 0x004fc6000f8e0208 */
[----:B------:R-:W-:Y:S01]  /*00f0*/  ISETP.GE.AND P0, PT, R0, R9, PT ;  /* 0x000000090000720c */ /* 0x000fe20003f06270 */
[----:B-1----:R-:W-:-:S05]  /*0100*/  IMAD R7, R5, R4, RZ ;  /* 0x0000000405077224 */ /* 0x002fca00078e02ff */
[----:B------:R-:W-:-:S04]  /*0110*/  ISETP.GE.OR P0, PT, R6, R7, P0 ;  /* 0x000000070600720c */ /* 0x000fc80000706670 */
[----:B---3--:R-:W-:-:S13]  /*0120*/  ISETP.LE.OR P0, PT, R14, UR6, P0 ;  /* 0x000000060e007c0c */ /* 0x008fda0008703670 */
[----:B------:R-:W-:Y:S05]  /*0130*/  @P0 EXIT ;  /* 0x000000000000094d */ /* 0x000fea0003800000 */
[----:B------:R-:W-:Y:S01]  /*0140*/  IMAD R13, R2, R3, RZ ;  /* 0x00000003020d7224 */ /* 0x000fe200078e02ff */
[----:B------:R-:W-:Y:S01]  /*0150*/  IABS R14, R0 ;  /* 0x00000000000e7213 */ /* 0x000fe20000000000 */
[----:B------:R-:W0:Y:S01]  /*0160*/  LDCU.64 UR8, c[0x0][0x398] ;  /* 0x00007300ff0877ac */ /* 0x000e220008000a00 */
[----:B------:R-:W-:Y:S01]  /*0170*/  IABS R2, R5 ;  /* 0x0000000500027213 */ /* 0x000fe20000000000 */
[----:B------:R-:W-:Y:S01]  /*0180*/  IMAD R7, R0, R7, R6 ;  /* 0x0000000700077224 */ /* 0x000fe200078e0206 */
[-C--:B------:R-:W-:Y:S01]  /*0190*/  IABS R10, R13.reuse ;  /* 0x0000000d000a7213 */ /* 0x080fe20000000000 */
[----:B------:R-:W1:Y:S01]  /*01a0*/  LDCU.64 UR4, c[0x0][0x358] ;  /* 0x00006b00ff0477ac */ /* 0x000e620008000a00 */
[----:B------:R-:W-:Y:S01]  /*01b0*/  IABS R16, R13 ;  /* 0x0000000d00107213 */ /* 0x000fe20000000000 */
[----:B------:R-:W2:Y:S01]  /*01c0*/  I2F.RP R12, R2 ;  /* 0x00000002000c7306 */ /* 0x000ea20000209400 */
[----:B------:R-:W-:-:S07]  /*01d0*/  ISETP.NE.AND P3, PT, R5, RZ, PT ;  /* 0x000000ff0500720c */ /* 0x000fce0003f65270 */
[----:B------:R-:W3:Y:S08]  /*01e0*/  I2F.RP R4, R10 ;  /* 0x0000000a00047306 */ /* 0x000ef00000209400 */
[----:B--2---:R-:W-:Y:S08]  /*01f0*/  MUFU.RCP R12, R12 ;  /* 0x0000000c000c7308 */ /* 0x004ff00000001000 */
[----:B---3--:R-:W2:Y:S02]  /*0200*/  MUFU.RCP R4, R4 ;  /* 0x0000000400047308 */ /* 0x008ea40000001000 */
[----:B--2---:R-:W-:Y:S01]  /*0210*/  VIADD R8, R4, 0xffffffe ;  /* 0x0ffffffe04087836 */ /* 0x004fe20000000000 */
[----:B------:R-:W-:-:S05]  /*0220*/  IABS R4, R3 ;  /* 0x0000000300047213 */ /* 0x000fca0000000000 */
[----:B------:R2:W3:Y:S02]  /*0230*/  F2I.FTZ.U32.TRUNC.NTZ R9, R8 ;  /* 0x0000000800097305 */ /* 0x0004e4000021f000 */
[----:B--2---:R-:W-:Y:S02]  /*0240*/  HFMA2 R8, -RZ, RZ, 0, 0 ;  /* 0x00000000ff087431 */ /* 0x004fe400000001ff */
[----:B---3--:R-:W-:-:S04]  /*0250*/  IMAD.MOV R11, RZ, RZ, -R9 ;  /* 0x000000ffff0b7224 */ /* 0x008fc800078e0a09 */
[----:B------:R-:W-:-:S04]  /*0260*/  IMAD R11, R11, R10, RZ ;  /* 0x0000000a0b0b7224 */ /* 0x000fc800078e02ff */
[----:B------:R-:W-:Y:S01]  /*0270*/  IMAD.HI.U32 R8, R9, R11, R8 ;  /* 0x0000000b09087227 */ /* 0x000fe200078e0008 */
[----:B------:R-:W-:-:S03]  /*0280*/  IADD3 R11, PT, PT, RZ, -R16, RZ ;  /* 0x80000010ff0b7210 */ /* 0x000fc60007ffe0ff */
[----:B------:R-:W-:Y:S02]  /*0290*/  IMAD.MOV.U32 R9, RZ, RZ, R14 ;  /* 0x000000ffff097224 */ /* 0x000fe400078e000e */
[----:B------:R-:W2:Y:S02]  /*02a0*/  I2F.RP R14, R4 ;  /* 0x00000004000e7306 */ /* 0x000ea40000209400 */
[----:B------:R-:W-:-:S04]  /*02b0*/  IMAD.HI.U32 R8, R8, R9, RZ ;  /* 0x0000000908087227 */ /* 0x000fc800078e00ff */
[----:B------:R-:W-:-:S05]  /*02c0*/  IMAD R9, R8, R11, R9 ;  /* 0x0000000b08097224 */ /* 0x000fca00078e0209 */
[----:B------:R-:W-:Y:S01]  /*02d0*/  ISETP.GT.U32.AND P1, PT, R10, R9, PT ;  /* 0x000000090a00720c */ /* 0x000fe20003f24070 */
[----:B--2---:R-:W2:-:S12]  /*02e0*/  MUFU.RCP R14, R14 ;  /* 0x0000000e000e7308 */ /* 0x004e980000001000 */
[----:B------:R-:W-:Y:S01]  /*02f0*/  @!P1 IMAD.IADD R9, R9, 0x1, -R10 ;  /* 0x0000000109099824 */ /* 0x000fe200078e0a0a */
[----:B------:R-:W-:Y:S02]  /*0300*/  @!P1 IADD3 R8, PT, PT, R8, 0x1, RZ ;  /* 0x0000000108089810 */ /* 0x000fe40007ffe0ff */
[----:B------:R-:W-:Y:S02]  /*0310*/  ISETP.NE.AND P1, PT, R13, RZ, PT ;  /* 0x000000ff0d00720c */ /* 0x000fe40003f25270 */
[----:B------:R-:W-:Y:S02]  /*0320*/  ISETP.GE.U32.AND P0, PT, R9, R10, PT ;  /* 0x0000000a0900720c */ /* 0x000fe40003f06070 */
[----:B------:R-:W-:Y:S02]  /*0330*/  IADD3 R10, PT, PT, R12, 0xffffffe, RZ ;  /* 0x0ffffffe0c0a7810 */ /* 0x000fe40007ffe0ff */
[----:B------:R-:W-:Y:S02]  /*0340*/  LOP3.LUT R9, R0, R13, RZ, 0x3c, !PT ;  /* 0x0000000d00097212 */ /* 0x000fe400078e3cff */
[----:B------:R3:W4:Y:S02]  /*0350*/  F2I.FTZ.U32.TRUNC.NTZ R11, R10 ;  /* 0x0000000a000b7305 */ /* 0x000724000021f000 */
[----:B------:R-:W-:Y:S01]  /*0360*/  ISETP.GE.AND P2, PT, R9, RZ, PT ;  /* 0x000000ff0900720c */ /* 0x000fe20003f46270 */
[----:B--2---:R-:W-:-:S04]  /*0370*/  VIADD R9, R14, 0xffffffe ;  /* 0x0ffffffe0e097836 */ /* 0x004fc80000000000 */
[----:B------:R-:W-:Y:S02]  /*0380*/  @P0 VIADD R8, R8, 0x1 ;  /* 0x0000000108080836 */ /* 0x000fe40000000000 */
[----:B------:R-:W2:Y:S01]  /*0390*/  F2I.FTZ.U32.TRUNC.NTZ R9, R9 ;  /* 0x0000000900097305 */ /* 0x000ea2000021f000 */
[----:B---3--:R-:W-:Y:S02]  /*03a0*/  IMAD.MOV.U32 R10, RZ, RZ, RZ ;  /* 0x000000ffff0a7224 */ /* 0x008fe400078e00ff */
[----:B------:R-:W-:Y:S02]  /*03b0*/  MOV R12, R8 ;  /* 0x00000008000c7202 */ /* 0x000fe40000000f00 */
[----:B------:R-:W-:Y:S02]  /*03c0*/  IABS R8, R6 ;  /* 0x0000000600087213 */ /* 0x000fe40000000000 */
[----:B----4-:R-:W-:Y:S01]  /*03d0*/  IADD3 R17, PT, PT, RZ, -R11, RZ ;  /* 0x8000000bff117210 */ /* 0x010fe20007ffe0ff */
[----:B------:R-:W-:Y:S01]  /*03e0*/  @!P2 IMAD.MOV R12, RZ, RZ, -R12 ;  /* 0x000000ffff0ca224 */ /* 0x000fe200078e0a0c */
[----:B------:R-:W-:-:S03]  /*03f0*/  @!P1 LOP3.LUT R12, RZ, R13, RZ, 0x33, !PT ;  /* 0x0000000dff0c9212 */ /* 0x000fc600078e33ff */
[----:B------:R-:W-:Y:S01]  /*0400*/  IMAD R17, R17, R2, RZ ;  /* 0x0000000211117224 */ /* 0x000fe200078e02ff */
[----:B------:R-:W-:Y:S01]  /*0410*/  IADD3 R14, PT, PT, -R12, RZ, RZ ;  /* 0x000000ff0c0e7210 */ /* 0x000fe20007ffe1ff */
[----:B--2---:R-:W-:Y:S02]  /*0420*/  IMAD.MOV R19, RZ, RZ, -R9 ;  /* 0x000000ffff137224 */ /* 0x004fe400078e0a09 */
[----:B------:R-:W-:Y:S01]  /*0430*/  IMAD.HI.U32 R10, R11, R17, R10 ;  /* 0x000000110b0a7227 */ /* 0x000fe200078e000a */
[----:B------:R-:W-:-:S03]  /*0440*/  MOV R11, R8 ;  /* 0x00000008000b7202 */ /* 0x000fc60000000f00 */
[----:B------:R-:W-:Y:S02]  /*0450*/  IMAD R14, R13, R14, R0 ;  /* 0x0000000e0d0e7224 */ /* 0x000fe400078e0200 */
[----:B------:R-:W-:Y:S02]  /*0460*/  IMAD R13, R19, R4, RZ ;  /* 0x00000004130d7224 */ /* 0x000fe400078e02ff */
[----:B------:R-:W-:Y:S01]  /*0470*/  IMAD.MOV.U32 R8, RZ, RZ, RZ ;  /* 0x000000ffff087224 */ /* 0x000fe200078e00ff */
[----:B------:R-:W-:-:S03]  /*0480*/  IABS R17, R14 ;  /* 0x0000000e00117213 */ /* 0x000fc60000000000 */
[----:B------:R-:W-:-:S04]  /*0490*/  IMAD.HI.U32 R8, R9, R13, R8 ;  /* 0x0000000d09087227 */ /* 0x000fc800078e0008 */
[----:B------:R-:W-:-:S04]  /*04a0*/  IMAD.HI.U32 R13, R10, R11, RZ ;  /* 0x0000000b0a0d7227 */ /* 0x000fc800078e00ff */
[----:B------:R-:W-:Y:S01]  /*04b0*/  IMAD.HI.U32 R16, R8, R17, RZ ;  /* 0x0000001108107227 */ /* 0x000fe200078e00ff */
[----:B------:R-:W-:-:S03]  /*04c0*/  IADD3 R9, PT, PT, -R13, RZ, RZ ;  /* 0x000000ff0d097210 */ /* 0x000fc60007ffe1ff */
[----:B------:R-:W-:Y:S02]  /*04d0*/  IMAD.MOV R8, RZ, RZ, -R16 ;  /* 0x000000ffff087224 */ /* 0x000fe400078e0a10 */
[----:B------:R-:W-:Y:S02]  /*04e0*/  IMAD R9, R2, R9, R11 ;  /* 0x0000000902097224 */ /* 0x000fe400078e020b */
[----:B------:R-:W-:-:S03]  /*04f0*/  IMAD R11, R4, R8, R17 ;  /* 0x00000008040b7224 */ /* 0x000fc600078e0211 */
[----:B------:R-:W-:Y:S02]  /*0500*/  ISETP.GT.U32.AND P5, PT, R2, R9, PT ;  /* 0x000000090200720c */ /* 0x000fe40003fa4070 */
[----:B------:R-:W-:-:S11]  /*0510*/  ISETP.GT.U32.AND P6, PT, R4, R11, PT ;  /* 0x0000000b0400720c */ /* 0x000fd60003fc4070 */
[-C--:B------:R-:W-:Y:S02]  /*0520*/  @!P5 IADD3 R9, PT, PT, R9, -R2.reuse, RZ ;  /* 0x800000020909d210 */ /* 0x080fe40007ffe0ff */
[----:B------:R-:W-:Y:S01]  /*0530*/  @!P6 IMAD.IADD R11, R11, 0x1, -R4 ;  /* 0x000000010b0be824 */ /* 0x000fe200078e0a04 */
[----:B------:R-:W-:Y:S01]  /*0540*/  @!P5 IADD3 R13, PT, PT, R13, 0x1, RZ ;  /* 0x000000010d0dd810 */ /* 0x000fe20007ffe0ff */
[----:B------:R-:W-:Y:S01]  /*0550*/  @!P6 VIADD R16, R16, 0x1 ;  /* 0x000000011010e836 */ /* 0x000fe20000000000 */
[----:B------:R-:W-:Y:S02]  /*0560*/  ISETP.GE.U32.AND P4, PT, R9, R2, PT ;  /* 0x000000020900720c */ /* 0x000fe40003f86070 */
[----:B------:R-:W-:Y:S01]  /*0570*/  LOP3.LUT R2, R6, R5, RZ, 0x3c, !PT ;  /* 0x0000000506027212 */ /* 0x000fe200078e3cff */
[----:B------:R-:W2:Y:S01]  /*0580*/  LDC.64 R8, c[0x0][0x3b0] ;  /* 0x0000ec00ff087b82 */ /* 0x000ea20000000a00 */
[----:B------:R-:W-:Y:S02]  /*0590*/  ISETP.GE.U32.AND P0, PT, R11, R4, PT ;  /* 0x000000040b00720c */ /* 0x000fe40003f06070 */
[----:B------:R-:W-:-:S02]  /*05a0*/  LOP3.LUT R4, R14, R3, RZ, 0x3c, !PT ;  /* 0x000000030e047212 */ /* 0x000fc400078e3cff */
[----:B------:R-:W-:Y:S02]  /*05b0*/  ISETP.GE.AND P1, PT, R2, RZ, PT ;  /* 0x000000ff0200720c */ /* 0x000fe40003f26270 */
[----:B------:R-:W-:Y:S01]  /*05c0*/  ISETP.GE.AND P2, PT, R4, RZ, PT ;  /* 0x000000ff0400720c */ /* 0x000fe20003f46270 */
[----:B------:R-:W2:Y:S02]  /*05d0*/  LDC.64 R10, c[0x0][0x3b8] ;  /* 0x0000ee00ff0a7b82 */ /* 0x000ea40000000a00 */
[----:B------:R-:W-:Y:S02]  /*05e0*/  @P4 IADD3 R13, PT, PT, R13, 0x1, RZ ;  /* 0x000000010d0d4810 */ /* 0x000fe40007ffe0ff */
[----:B------:R-:W-:Y:S02]  /*05f0*/  ISETP.NE.AND P4, PT, R3, RZ, PT ;  /* 0x000000ff0300720c */ /* 0x000fe40003f85270 */
[----:B------:R-:W-:-:S04]  /*0600*/  @P0 VIADD R16, R16, 0x1 ;  /* 0x0000000110100836 */ /* 0x000fc80000000000 */
[----:B------:R-:W-:Y:S02]  /*0610*/  @!P1 IADD3 R13, PT, PT, -R13, RZ, RZ ;  /* 0x000000ff0d0d9210 */ /* 0x000fe40007ffe1ff */
[----:B------:R-:W-:Y:S01]  /*0620*/  @!P3 LOP3.LUT R13, RZ, R5, RZ, 0x33, !PT ;  /* 0x00000005ff0db212 */ /* 0x000fe200078e33ff */
[----:B------:R-:W-:-:S03]  /*0630*/  @!P2 IMAD.MOV R16, RZ, RZ, -R16 ;  /* 0x000000ffff10a224 */ /* 0x000fc600078e0a10 */
[----:B------:R-:W-:Y:S02]  /*0640*/  IADD3 R2, PT, PT, -R13, RZ, RZ ;  /* 0x000000ff0d027210 */ /* 0x000fe40007ffe1ff */
[----:B------:R-:W-:-:S03]  /*0650*/  @!P4 LOP3.LUT R16, RZ, R3, RZ, 0x33, !PT ;  /* 0x00000003ff10c212 */ /* 0x000fc600078e33ff */
[----:B------:R-:W-:Y:S02]  /*0660*/  IMAD R2, R5, R2, R6 ;  /* 0x0000000205027224 */ /* 0x000fe400078e0206 */
[----:B------:R-:W-:Y:S02]  /*0670*/  IMAD.MOV R4, RZ, RZ, -R16 ;  /* 0x000000ffff047224 */ /* 0x000fe400078e0a10 */
[----:B--2---:R-:W-:Y:S02]  /*0680*/  IMAD R5, R13, R8, -R10 ;  /* 0x000000080d057224 */ /* 0x004fe400078e0a0a */
[----:B------:R-:W-:Y:S02]  /*0690*/  IMAD R3, R3, R4, R14 ;  /* 0x0000000403037224 */ /* 0x000fe400078e020e */
[----:B------:R-:W-:Y:S01]  /*06a0*/  IMAD R2, R2, R9, -R11 ;  /* 0x0000000902027224 */ /* 0x000fe200078e0a0b */
[----:B------:R-:W-:-:S03]  /*06b0*/  IADD3 R5, PT, PT, R16, R5, RZ ;  /* 0x0000000510057210 */ /* 0x000fc60007ffe0ff */
[----:B------:R-:W-:Y:S01]  /*06c0*/  IMAD.IADD R9, R3, 0x1, R2 ;  /* 0x0000000103097824 */ /* 0x000fe200078e0202 */
[----:B0-----:R-:W-:-:S04]  /*06d0*/  ISETP.GE.AND P0, PT, R5, UR8, PT ;  /* 0x0000000805007c0c */ /* 0x001fc8000bf06270 */
[----:B------:R-:W-:Y:S02]  /*06e0*/  ISETP.GE.AND P1, PT, R9, UR9, PT ;  /* 0x0000000909007c0c */ /* 0x000fe4000bf26270 */
[----:B------:R-:W-:Y:S02]  /*06f0*/  ISETP.GT.AND P0, PT, R5, -0x1, !P0 ;  /* 0xffffffff0500780c */ /* 0x000fe40004704270 */
[----:B------:R-:W-:-:S04]  /*0700*/  ISETP.GT.AND P1, PT, R9, -0x1, !P1 ;  /* 0xffffffff0900780c */ /* 0x000fc80004f24270 */
[----:B------:R-:W-:-:S13]  /*0710*/  PLOP3.LUT P0, PT, P0, P1, PT, 0x80, 0x8 ;  /* 0x000000000008781c */ /* 0x000fda0000703070 */
[----:B-1----:R-:W-:Y:S05]  /*0720*/  @!P0 BRA `(.L_x_18) ;  /* 0x0000000000288947 */ /* 0x002fea0003800000 */
[----:B------:R-:W0:Y:S01]  /*0730*/  LDC.64 R2, c[0x0][0x380] ;  /* 0x0000e000ff027b82 */ /* 0x000e220000000a00 */
[----:B------:R-:W-:-:S04]  /*0740*/  IMAD R12, R15, UR6, R12 ;  /* 0x000000060f0c7c24 */ /* 0x000fc8000f8e020c */
[----:B------:R-:W-:-:S04]  /*0750*/  IMAD R12, R12, UR8, R5 ;  /* 0x000000080c0c7c24 */ /* 0x000fc8000f8e0205 */
[----:B------:R-:W-:-:S04]  /*0760*/  IMAD R5, R12, UR9, R9 ;  /* 0x000000090c057c24 */ /* 0x000fc8000f8e0209 */
[----:B0-----:R-:W-:Y:S02]  /*0770*/  IMAD.WIDE R2, R5, 0x4, R2 ;  /* 0x0000000405027825 */ /* 0x001fe400078e0202 */
[----:B------:R-:W0:Y:S04]  /*0780*/  LDC.64 R4, c[0x0][0x388] ;  /* 0x0000e200ff047b82 */ /* 0x000e280000000a00 */
[----:B------:R-:W2:Y:S01]  /*0790*/  LDG.E.CONSTANT R3, desc[UR4][R2.64] ;  /* 0x0000000402037981 */ /* 0x000ea2000c1e9900 */
[----:B0-----:R-:W-:-:S05]  /*07a0*/  IMAD.WIDE R4, R7, 0x4, R4 ;  /* 0x0000000407047825 */ /* 0x001fca00078e0204 */
[----:B--2---:R-:W-:Y:S01]  /*07b0*/  STG.E desc[UR4][R4.64], R3 ;  /* 0x0000000304007986 */ /* 0x004fe2000c101904 */
[----:B------:R-:W-:Y:S05]  /*07c0*/  EXIT ;  /* 0x000000000000794d */ /* 0x000fea0003800000 */
.L_x_18:
[----:B------:R-:W0:Y:S02]  /*07d0*/  LDC.64 R2, c[0x0][0x388] ;  /* 0x0000e200ff027b82 */ /* 0x000e240000000a00 */
[----:B0-----:R-:W-:-:S05]  /*07e0*/  IMAD.WIDE R2, R7, 0x4, R2 ;  /* 0x0000000407027825 */ /* 0x001fca00078e0202 */
[----:B------:R-:W-:Y:S01]  /*07f0*/  STG.E desc[UR4][R2.64], RZ ;  /* 0x000000ff02007986 */ /* 0x000fe2000c101904 */
[----:B------:R-:W-:Y:S05]  /*0800*/  EXIT ;  /* 0x000000000000794d */ /* 0x000fea0003800000 */
.L_x_19:
        /* <DEDUP_REMOVED lines=15> */
.L_x_21:


//--------------------- .nv.shared.reserved.0     --------------------------
	.section	.nv.shared.reserved.0,"aw",@nobits
	.weak		__nv_reservedSMEM_offset_0_alias
	.size		__nv_reservedSMEM_offset_0_alias, 0, 64
	.other		__nv_reservedSMEM_offset_0_alias,@"STO_CUDA_RESERVED_SHARED STV_DEFAULT"
__nv_reservedSMEM_offset_0_alias:
	.zero		0
	.zero		64


//--------------------- .nv.constant0.col2im_kernel --------------------------
	.section	.nv.constant0.col2im_kernel,"a",@progbits
	.sectionflags	@""
	.align	4
.nv.constant0.col2im_kernel:
	.zero		960


//--------------------- .nv.constant0.im2col_kernel --------------------------
	.section	.nv.constant0.im2col_kernel,"a",@progbits
	.sectionflags	@""
	.align	4
.nv.constant0.im2col_kernel:
	.zero		960


//--------------------- SYMBOLS --------------------------

	.type		.nv.reservedSmem.offset0,@object
	.size		.nv.reservedSmem.offset0,0x4
